def attn_fwd(
    Q,
    K,
    V,
    Out,
    Lse,
    sm_scale,
    stride_qz,
    stride_qh,
    stride_qm,
    stride_qk,
    stride_kz,
    stride_kh,
    stride_kn,
    stride_kk,
    stride_vz,
    stride_vh,
    stride_vn,
    stride_vk,
    stride_oz,
    stride_oh,
    stride_om,
    stride_ok,
    seqlen_q,
    seqlen_k,
    BLOCK_M: tl.constexpr,
    BLOCK_N: tl.constexpr,
    HEAD_DIM: tl.constexpr,
    CAUSAL: tl.constexpr,
):
    start_m = tl.program_id(0)
    off_hz = tl.program_id(1)
    q_off = off_hz * stride_qh
    k_off = off_hz * stride_kh
    v_off = off_hz * stride_vh
    offs_m = start_m * BLOCK_M + tl.arange(0, BLOCK_M)
    offs_d = tl.arange(0, HEAD_DIM)
    offs_n = tl.arange(0, BLOCK_N)
    q_ptrs = Q + q_off + offs_m[:, None] * stride_qm + offs_d[None, :] * stride_qk
    k_ptrs = K + k_off + offs_d[:, None] * stride_kk + offs_n[None, :] * stride_kn
    v_ptrs = V + v_off + offs_n[:, None] * stride_vn + offs_d[None, :] * stride_vk
    m_i = tl.full([BLOCK_M], float("-inf"), dtype=tl.float32)
    l_i = tl.zeros([BLOCK_M], dtype=tl.float32) + 1.0
    acc = tl.zeros([BLOCK_M, HEAD_DIM], dtype=tl.float32)
    q = tl.load(q_ptrs)
    acc, l_i, m_i = _attn_fwd_inner(
        acc,
        l_i,
        m_i,
        q,
        k_ptrs,
        v_ptrs,
        sm_scale,
        stride_kn,
        stride_vn,
        start_m,
        seqlen_k,
        BLOCK_M,
        BLOCK_N,
        HEAD_DIM,
        CAUSAL,
    )
    acc = acc / l_i[:, None]
    lse = m_i + tl.math.log2(l_i) / 1.4426950408889634
    o_ptrs = (
        Out
        + off_hz * stride_oh
        + offs_m[:, None] * stride_om
        + offs_d[None, :] * stride_ok
    )
    tl.store(o_ptrs, acc.to(Out.dtype.element_ty))
    tl.store(Lse + off_hz * seqlen_q + offs_m, lse)

# config = {"BLOCK_M": 64, "BLOCK_N": 32, "HEAD_DIM": 256, "arch": "sm_100", "causal": true, "dtype": "fp8e4m3", "num_stages": 2, "num_warps": 8}
# arch = sm_100


// ===== COMPILED SASS (sm_100a) =====

	.target	sm_100a

	.elftype	@"ET_EXEC"


//--------------------- .note.nv.tkinfo           --------------------------
	.section	.note.nv.tkinfo,"",@"SHT_NOTE"
	.sectionflags	@"SHF_NOTE_NV_TKINFO"
	.tkinfo
        /*0018*/ 	.word	0x00000081
        /*0030*/ 	.string	""
        /*0030*/ 	.string	"ptxas-blackwell"
        /*0030*/ 	.string	"Cuda compilation tools, release 12.9, V12.9.86"
        /*0030*/ 	.string	"Build cuda_12.9.r12.9/compiler.36037853_0"
        /*0030*/ 	.string	"-v  -suppress-debug-info  -lineinfo  -arch sm_100a "



//--------------------- .note.nv.cuver            --------------------------
	.section	.note.nv.cuver,"",@"SHT_NOTE"
	.sectionflags	@"SHF_NOTE_NV_CUVER"
        /*0018*/ 	.short	0x0001
        /*001a*/ 	.short	0x0064
        /*001c*/ 	.short	0x0001
        /*001e*/ 	.short	0x0000
        /*0020*/ 	.short	0x0001
        /*0022*/ 	.short	0x0000


//--------------------- .nv.info                  --------------------------
	.section	.nv.info,"",@"SHT_CUDA_INFO"
	.align	4


	//----- nvinfo : EIATTR_REGCOUNT
	.align		4
        /*0000*/ 	.byte	0x04, 0x2f
        /*0002*/ 	.short	(.L_5 - .L_4)
	.align		4
.L_4:
        /*0004*/ 	.word	index@(attn_fwd)
        /*0008*/ 	.word	0x000000fe


	//----- nvinfo : EIATTR_FRAME_SIZE
	.align		4
.L_5:
        /*000c*/ 	.byte	0x04, 0x11
        /*000e*/ 	.short	(.L_7 - .L_6)
	.align		4
.L_6:
        /*0010*/ 	.word	index@($__internal_2_$__cuda_sm10x_tcgen05_guardrail_trap_unallocated_columns_being_dealloced)
        /*0014*/ 	.word	0x00000000


	//----- nvinfo : EIATTR_FRAME_SIZE
	.align		4
.L_7:
        /*0018*/ 	.byte	0x04, 0x11
        /*001a*/ 	.short	(.L_9 - .L_8)
	.align		4
.L_8:
        /*001c*/ 	.word	index@($__internal_1_$__cuda_sm10x_tcgen05_guardrail_trap_phase_invalid_during_alloc)
        /*0020*/ 	.word	0x00000000


	//----- nvinfo : EIATTR_FRAME_SIZE
	.align		4
.L_9:
        /*0024*/ 	.byte	0x04, 0x11
        /*0026*/ 	.short	(.L_11 - .L_10)
	.align		4
.L_10:
        /*0028*/ 	.word	index@($__internal_0_$__cuda_sm10x_tcgen05_guardrail_trap_col_being_dealloced_not_returned_by_alloc)
        /*002c*/ 	.word	0x00000000


	//----- nvinfo : EIATTR_FRAME_SIZE
	.align		4
.L_11:
        /*0030*/ 	.byte	0x04, 0x11
        /*0032*/ 	.short	(.L_13 - .L_12)
	.align		4
.L_12:
        /*0034*/ 	.word	index@(attn_fwd)
        /*0038*/ 	.word	0x00000000


	//----- nvinfo : EIATTR_MIN_STACK_SIZE
	.align		4
.L_13:
        /*003c*/ 	.byte	0x04, 0x12
        /*003e*/ 	.short	(.L_15 - .L_14)
	.align		4
.L_14:
        /*0040*/ 	.word	index@(attn_fwd)
        /*0044*/ 	.word	0x00000000
.L_15:


//--------------------- .nv.info.attn_fwd         --------------------------
	.section	.nv.info.attn_fwd,"",@"SHT_CUDA_INFO"
	.sectionflags	@""
	.align	4


	//----- nvinfo : EIATTR_CUDA_API_VERSION
	.align		4
        /*0000*/ 	.byte	0x04, 0x37
        /*0002*/ 	.short	(.L_17 - .L_16)
.L_16:
        /*0004*/ 	.word	0x00000081


	//----- nvinfo : EIATTR_KPARAM_INFO
	.align		4
.L_17:
        /*0008*/ 	.byte	0x04, 0x17
        /*000a*/ 	.short	(.L_19 - .L_18)
.L_18:
        /*000c*/ 	.word	0x00000000
        /*0010*/ 	.short	0x0019
        /*0012*/ 	.short	0x0080
        /*0014*/ 	.byte	0x00, 0xf4, 0x21, 0x00


	//----- nvinfo : EIATTR_KPARAM_INFO
	.align		4
.L_19:
        /*0018*/ 	.byte	0x04, 0x17
        /*001a*/ 	.short	(.L_21 - .L_20)
.L_20:
        /*001c*/ 	.word	0x00000000
        /*0020*/ 	.short	0x0018
        /*0022*/ 	.short	0x0078
        /*0024*/ 	.byte	0x00, 0xf4, 0x21, 0x00


	//----- nvinfo : EIATTR_KPARAM_INFO
	.align		4
.L_21:
        /*0028*/ 	.byte	0x04, 0x17
        /*002a*/ 	.short	(.L_23 - .L_22)
.L_22:
        /*002c*/ 	.word	0x00000000
        /*0030*/ 	.short	0x0017
        /*0032*/ 	.short	0x0070
        /*0034*/ 	.byte	0x00, 0xf0, 0x11, 0x00


	//----- nvinfo : EIATTR_KPARAM_INFO
	.align		4
.L_23:
        /*0038*/ 	.byte	0x04, 0x17
        /*003a*/ 	.short	(.L_25 - .L_24)
.L_24:
        /*003c*/ 	.word	0x00000000
        /*0040*/ 	.short	0x0016
        /*0042*/ 	.short	0x006c
        /*0044*/ 	.byte	0x00, 0xf0, 0x11, 0x00


	//----- nvinfo : EIATTR_KPARAM_INFO
	.align		4
.L_25:
        /*0048*/ 	.byte	0x04, 0x17
        /*004a*/ 	.short	(.L_27 - .L_26)
.L_26:
        /*004c*/ 	.word	0x00000000
        /*0050*/ 	.short	0x0015
        /*0052*/ 	.short	0x0068
        /*0054*/ 	.byte	0x00, 0xf0, 0x11, 0x00


	//----- nvinfo : EIATTR_KPARAM_INFO
	.align		4
.L_27:
        /*0058*/ 	.byte	0x04, 0x17
        /*005a*/ 	.short	(.L_29 - .L_28)
.L_28:
        /*005c*/ 	.word	0x00000000
        /*0060*/ 	.short	0x0014
        /*0062*/ 	.short	0x0064
        /*0064*/ 	.byte	0x00, 0xf0, 0x11, 0x00


	//----- nvinfo : EIATTR_KPARAM_INFO
	.align		4
.L_29:
        /*0068*/ 	.byte	0x04, 0x17
        /*006a*/ 	.short	(.L_31 - .L_30)
.L_30:
        /*006c*/ 	.word	0x00000000
        /*0070*/ 	.short	0x0013
        /*0072*/ 	.short	0x0060
        /*0074*/ 	.byte	0x00, 0xf0, 0x11, 0x00


	//----- nvinfo : EIATTR_KPARAM_INFO
	.align		4
.L_31:
        /*0078*/ 	.byte	0x04, 0x17
        /*007a*/ 	.short	(.L_33 - .L_32)
.L_32:
        /*007c*/ 	.word	0x00000000
        /*0080*/ 	.short	0x0012
        /*0082*/ 	.short	0x005c
        /*0084*/ 	.byte	0x00, 0xf0, 0x11, 0x00


	//----- nvinfo : EIATTR_KPARAM_INFO
	.align		4
.L_33:
        /*0088*/ 	.byte	0x04, 0x17
        /*008a*/ 	.short	(.L_35 - .L_34)
.L_34:
        /*008c*/ 	.word	0x00000000
        /*0090*/ 	.short	0x0011
        /*0092*/ 	.short	0x0058
        /*0094*/ 	.byte	0x00, 0xf0, 0x11, 0x00


	//----- nvinfo : EIATTR_KPARAM_INFO
	.align		4
.L_35:
        /*0098*/ 	.byte	0x04, 0x17
        /*009a*/ 	.short	(.L_37 - .L_36)
.L_36:
        /*009c*/ 	.word	0x00000000
        /*00a0*/ 	.short	0x0010
        /*00a2*/ 	.short	0x0054
        /*00a4*/ 	.byte	0x00, 0xf0, 0x11, 0x00


	//----- nvinfo : EIATTR_KPARAM_INFO
	.align		4
.L_37:
        /*00a8*/ 	.byte	0x04, 0x17
        /*00aa*/ 	.short	(.L_39 - .L_38)
.L_38:
        /*00ac*/ 	.word	0x00000000
        /*00b0*/ 	.short	0x000f
        /*00b2*/ 	.short	0x0050
        /*00b4*/ 	.byte	0x00, 0xf0, 0x11, 0x00


	//----- nvinfo : EIATTR_KPARAM_INFO
	.align		4
.L_39:
        /*00b8*/ 	.byte	0x04, 0x17
        /*00ba*/ 	.short	(.L_41 - .L_40)
.L_40:
        /*00bc*/ 	.word	0x00000000
        /*00c0*/ 	.short	0x000e
        /*00c2*/ 	.short	0x004c
        /*00c4*/ 	.byte	0x00, 0xf0, 0x11, 0x00


	//----- nvinfo : EIATTR_KPARAM_INFO
	.align		4
.L_41:
        /*00c8*/ 	.byte	0x04, 0x17
        /*00ca*/ 	.short	(.L_43 - .L_42)
.L_42:
        /*00cc*/ 	.word	0x00000000
        /*00d0*/ 	.short	0x000d
        /*00d2*/ 	.short	0x0048
        /*00d4*/ 	.byte	0x00, 0xf0, 0x11, 0x00


	//----- nvinfo : EIATTR_KPARAM_INFO
	.align		4
.L_43:
        /*00d8*/ 	.byte	0x04, 0x17
        /*00da*/ 	.short	(.L_45 - .L_44)
.L_44:
        /*00dc*/ 	.word	0x00000000
        /*00e0*/ 	.short	0x000c
        /*00e2*/ 	.short	0x0044
        /*00e4*/ 	.byte	0x00, 0xf0, 0x11, 0x00


	//----- nvinfo : EIATTR_KPARAM_INFO
	.align		4
.L_45:
        /*00e8*/ 	.byte	0x04, 0x17
        /*00ea*/ 	.short	(.L_47 - .L_46)
.L_46:
        /*00ec*/ 	.word	0x00000000
        /*00f0*/ 	.short	0x000b
        /*00f2*/ 	.short	0x0040
        /*00f4*/ 	.byte	0x00, 0xf0, 0x11, 0x00


	//----- nvinfo : EIATTR_KPARAM_INFO
	.align		4
.L_47:
        /*00f8*/ 	.byte	0x04, 0x17
        /*00fa*/ 	.short	(.L_49 - .L_48)
.L_48:
        /*00fc*/ 	.word	0x00000000
        /*0100*/ 	.short	0x000a
        /*0102*/ 	.short	0x003c
        /*0104*/ 	.byte	0x00, 0xf0, 0x11, 0x00


	//----- nvinfo : EIATTR_KPARAM_INFO
	.align		4
.L_49:
        /*0108*/ 	.byte	0x04, 0x17
        /*010a*/ 	.short	(.L_51 - .L_50)
.L_50:
        /*010c*/ 	.word	0x00000000
        /*0110*/ 	.short	0x0009
        /*0112*/ 	.short	0x0038
        /*0114*/ 	.byte	0x00, 0xf0, 0x11, 0x00


	//----- nvinfo : EIATTR_KPARAM_INFO
	.align		4
.L_51:
        /*0118*/ 	.byte	0x04, 0x17
        /*011a*/ 	.short	(.L_53 - .L_52)
.L_52:
        /*011c*/ 	.word	0x00000000
        /*0120*/ 	.short	0x0008
        /*0122*/ 	.short	0x0034
        /*0124*/ 	.byte	0x00, 0xf0, 0x11, 0x00


	//----- nvinfo : EIATTR_KPARAM_INFO
	.align		4
.L_53:
        /*0128*/ 	.byte	0x04, 0x17
        /*012a*/ 	.short	(.L_55 - .L_54)
.L_54:
        /*012c*/ 	.word	0x00000000
        /*0130*/ 	.short	0x0007
        /*0132*/ 	.short	0x0030
        /*0134*/ 	.byte	0x00, 0xf0, 0x11, 0x00


	//----- nvinfo : EIATTR_KPARAM_INFO
	.align		4
.L_55:
        /*0138*/ 	.byte	0x04, 0x17
        /*013a*/ 	.short	(.L_57 - .L_56)
.L_56:
        /*013c*/ 	.word	0x00000000
        /*0140*/ 	.short	0x0006
        /*0142*/ 	.short	0x002c
        /*0144*/ 	.byte	0x00, 0xf0, 0x11, 0x00


	//----- nvinfo : EIATTR_KPARAM_INFO
	.align		4
.L_57:
        /*0148*/ 	.byte	0x04, 0x17
        /*014a*/ 	.short	(.L_59 - .L_58)
.L_58:
        /*014c*/ 	.word	0x00000000
        /*0150*/ 	.short	0x0005
        /*0152*/ 	.short	0x0028
        /*0154*/ 	.byte	0x00, 0xf0, 0x11, 0x00


	//----- nvinfo : EIATTR_KPARAM_INFO
	.align		4
.L_59:
        /*0158*/ 	.byte	0x04, 0x17
        /*015a*/ 	.short	(.L_61 - .L_60)
.L_60:
        /*015c*/ 	.word	0x00000000
        /*0160*/ 	.short	0x0004
        /*0162*/ 	.short	0x0020
        /*0164*/ 	.byte	0x00, 0xf4, 0x21, 0x00


	//----- nvinfo : EIATTR_KPARAM_INFO
	.align		4
.L_61:
        /*0168*/ 	.byte	0x04, 0x17
        /*016a*/ 	.short	(.L_63 - .L_62)
.L_62:
        /*016c*/ 	.word	0x00000000
        /*0170*/ 	.short	0x0003
        /*0172*/ 	.short	0x0018
        /*0174*/ 	.byte	0x00, 0xf4, 0x21, 0x00


	//----- nvinfo : EIATTR_KPARAM_INFO
	.align		4
.L_63:
        /*0178*/ 	.byte	0x04, 0x17
        /*017a*/ 	.short	(.L_65 - .L_64)
.L_64:
        /*017c*/ 	.word	0x00000000
        /*0180*/ 	.short	0x0002
        /*0182*/ 	.short	0x0010
        /*0184*/ 	.byte	0x00, 0xf4, 0x21, 0x00


	//----- nvinfo : EIATTR_KPARAM_INFO
	.align		4
.L_65:
        /*0188*/ 	.byte	0x04, 0x17
        /*018a*/ 	.short	(.L_67 - .L_66)
.L_66:
        /*018c*/ 	.word	0x00000000
        /*0190*/ 	.short	0x0001
        /*0192*/ 	.short	0x0008
        /*0194*/ 	.byte	0x00, 0xf4, 0x21, 0x00


	//----- nvinfo : EIATTR_KPARAM_INFO
	.align		4
.L_67:
        /*0198*/ 	.byte	0x04, 0x17
        /*019a*/ 	.short	(.L_69 - .L_68)
.L_68:
        /*019c*/ 	.word	0x00000000
        /*01a0*/ 	.short	0x0000
        /*01a2*/ 	.short	0x0000
        /*01a4*/ 	.byte	0x00, 0xf4, 0x21, 0x00


	//----- nvinfo : EIATTR_AT_ENTRY_FRAGMENTS
	.align		4
.L_69:
        /*01a8*/ 	.byte	0x04, 0x4f
        /*01aa*/ 	.short	(.L_71 - .L_70)


	//   ....[0]....
.L_70:
        /*01ac*/ 	.word	0x00000004


	//----- nvinfo : EIATTR_RESERVED_SMEM_USED
	.align		4
.L_71:
        /*01b0*/ 	.byte	0x01, 0x41
	.zero		2


	//----- nvinfo : EIATTR_SPARSE_MMA_MASK
	.align		4
        /*01b4*/ 	.byte	0x03, 0x50
        /*01b6*/ 	.short	0x0000


	//----- nvinfo : EIATTR_TCGEN05_1CTA_USED
	.align		4
        /*01b8*/ 	.byte	0x01, 0x51
	.zero		2


	//----- nvinfo : EIATTR_MAXREG_COUNT
	.align		4
        /*01bc*/ 	.byte	0x03, 0x1b
        /*01be*/ 	.short	0x00ff


	//----- nvinfo : EIATTR_NUM_BARRIERS
	.align		4
        /*01c0*/ 	.byte	0x02, 0x4c
        /*01c2*/ 	.byte	0x01
	.zero		1


	//----- nvinfo : EIATTR_INT_WARP_WIDE_INSTR_OFFSETS
	.align		4
        /*01c4*/ 	.byte	0x04, 0x31
        /*01c6*/ 	.short	(.L_73 - .L_72)


	//   ....[0]....
.L_72:
        /*01c8*/ 	.word	0x00001890


	//   ....[1]....
        /*01cc*/ 	.word	0x000018b0


	//   ....[2]....
        /*01d0*/ 	.word	0x00002730


	//   ....[3]....
        /*01d4*/ 	.word	0x00002810


	//   ....[4]....
        /*01d8*/ 	.word	0x00005340


	//   ....[5]....
        /*01dc*/ 	.word	0x0000a170


	//   ....[6]....
        /*01e0*/ 	.word	0x0000a1c0


	//----- nvinfo : EIATTR_COOP_GROUP_MASK_REGIDS
	.align		4
.L_73:
        /*01e4*/ 	.byte	0x04, 0x29
        /*01e6*/ 	.short	(.L_75 - .L_74)


	//   ....[0]....
.L_74:
        /*01e8*/ 	.word	0xffffffff


	//   ....[1]....
        /*01ec*/ 	.word	0xffffffff


	//   ....[2]....
        /*01f0*/ 	.word	0xffffffff


	//   ....[3]....
        /*01f4*/ 	.word	0xffffffff


	//   ....[4]....
        /*01f8*/ 	.word	0xffffffff


	//   ....[5]....
        /*01fc*/ 	.word	0xffffffff


	//   ....[6]....
        /*0200*/ 	.word	0xffffffff


	//   ....[7]....
        /*0204*/ 	.word	0xffffffff


	//   ....[8]....
        /*0208*/ 	.word	0xffffffff


	//   ....[9]....
        /*020c*/ 	.word	0xffffffff


	//   ....[10]....
        /*0210*/ 	.word	0xffffffff


	//   ....[11]....
        /*0214*/ 	.word	0xffffffff


	//----- nvinfo : EIATTR_COOP_GROUP_INSTR_OFFSETS
	.align		4
.L_75:
        /*0218*/ 	.byte	0x04, 0x28
        /*021a*/ 	.short	(.L_77 - .L_76)


	//   ....[0]....
.L_76:
        /*021c*/ 	.word	0x00000060


	//   ....[1]....
        /*0220*/ 	.word	0x00000320


	//   ....[2]....
        /*0224*/ 	.word	0x00003200


	//   ....[3]....
        /*0228*/ 	.word	0x00003330


	//   ....[4]....
        /*022c*/ 	.word	0x00003820


	//   ....[5]....
        /*0230*/ 	.word	0x00003c20


	//   ....[6]....
        /*0234*/ 	.word	0x00005b70


	//   ....[7]....
        /*0238*/ 	.word	0x00005bc0


	//   ....[8]....
        /*023c*/ 	.word	0x00005e10


	//   ....[9]....
        /*0240*/ 	.word	0x00005e90


	//   ....[10]....
        /*0244*/ 	.word	0x0000a000


	//   ....[11]....
        /*0248*/ 	.word	0x0000a270


	//----- nvinfo : EIATTR_VRC_CTA_INIT_COUNT
	.align		4
.L_77:
        /*024c*/ 	.byte	0x02, 0x4a
        /*024e*/ 	.byte	0x80
	.zero		1


	//----- nvinfo : EIATTR_MBARRIER_INSTR_OFFSETS
	.align		4
        /*0250*/ 	.byte	0x04, 0x39
        /*0252*/ 	.short	(.L_79 - .L_78)


	//   ....[0]....
.L_78:
        /*0254*/ 	.word	0x00001ec0
        /*0258*/ 	.word	0x000000ff
        /*025c*/ 	.word	0x0000a800
        /*0260*/ 	.short	0x0100
        /*0262*/ 	.byte	0x08
	.zero		1


	//   ....[1]....
        /*0264*/ 	.word	0x000027a0
        /*0268*/ 	.word	0x000000ff
        /*026c*/ 	.word	0x0000a808
        /*0270*/ 	.short	0x0100
        /*0272*/ 	.byte	0x08
	.zero		1


	//   ....[2]....
        /*0274*/ 	.word	0x00002a80
        /*0278*/ 	.word	0x000000ff
        /*027c*/ 	.word	0x00006000
        /*0280*/ 	.short	0x0100
        /*0282*/ 	.byte	0x08
	.zero		1


	//   ....[3]....
        /*0284*/ 	.word	0x00002e20
        /*0288*/ 	.word	0x000000ff
        /*028c*/ 	.word	0x00006000
        /*0290*/ 	.short	0x010a
        /*0292*/ 	.byte	0x08
	.zero		1


	//   ....[4]....
        /*0294*/ 	.word	0x00002fd0
        /*0298*/ 	.word	0x000000ff
        /*029c*/ 	.word	0x00006000
        /*02a0*/ 	.short	0x0108
        /*02a2*/ 	.byte	0x08
	.zero		1


	//   ....[5]....
        /*02a4*/ 	.word	0x00005580
        /*02a8*/ 	.word	0x000000ff
        /*02ac*/ 	.word	0x0000a810
        /*02b0*/ 	.short	0x0100
        /*02b2*/ 	.byte	0x08
	.zero		1


	//   ....[6]....
        /*02b4*/ 	.word	0x000057a0
        /*02b8*/ 	.word	0x000000ff
        /*02bc*/ 	.word	0x0000a810
        /*02c0*/ 	.short	0x010a
        /*02c2*/ 	.byte	0x08
	.zero		1


	//   ....[7]....
        /*02c4*/ 	.word	0x00005930
        /*02c8*/ 	.word	0x000000ff
        /*02cc*/ 	.word	0x0000a810
        /*02d0*/ 	.short	0x0108
        /*02d2*/ 	.byte	0x08
	.zero		1


	//   ....[8]....
        /*02d4*/ 	.word	0x00005ef0
        /*02d8*/ 	.word	0x000000ff
        /*02dc*/ 	.word	0x00000000
        /*02e0*/ 	.short	0x010a
        /*02e2*/ 	.byte	0x10
	.zero		1


	//   ....[9]....
        /*02e4*/ 	.word	0x00006e20
        /*02e8*/ 	.word	0x000000ff
        /*02ec*/ 	.word	0x00000000
        /*02f0*/ 	.short	0x010a
        /*02f2*/ 	.byte	0x10
	.zero		1


	//   ....[10]....
        /*02f4*/ 	.word	0x00006ff0
        /*02f8*/ 	.word	0x000000ff
        /*02fc*/ 	.word	0x0000a800
        /*0300*/ 	.short	0x0108
        /*0302*/ 	.byte	0x08
	.zero		1


	//   ....[11]....
        /*0304*/ 	.word	0x000070e0
        /*0308*/ 	.word	0x000000ff
        /*030c*/ 	.word	0x0000a808
        /*0310*/ 	.short	0x0108
        /*0312*/ 	.byte	0x08
	.zero		1


	//   ....[12]....
        /*0314*/ 	.word	0x0000a290
        /*0318*/ 	.word	0x000000ff
        /*031c*/ 	.word	0x00006000
        /*0320*/ 	.short	0x010a
        /*0322*/ 	.byte	0x08
	.zero		1


	//   ....[13]....
        /*0324*/ 	.word	0x0000a2c0
        /*0328*/ 	.word	0x000000ff
        /*032c*/ 	.word	0x0000a810
        /*0330*/ 	.short	0x010a
        /*0332*/ 	.byte	0x08
	.zero		1


	//   ....[14]....
        /*0334*/ 	.word	0x0000a2f0
        /*0338*/ 	.word	0x000000ff
        /*033c*/ 	.word	0x00000000
        /*0340*/ 	.short	0x010a
        /*0342*/ 	.byte	0x10
	.zero		1


	//   ....[15]....
        /*0344*/ 	.word	0x0000a320
        /*0348*/ 	.word	0x000000ff
        /*034c*/ 	.word	0x00000000
        /*0350*/ 	.short	0x010a
        /*0352*/ 	.byte	0x10
	.zero		1


	//----- nvinfo : EIATTR_NUM_MBARRIERS
	.align		4
.L_79:
        /*0354*/ 	.byte	0x03, 0x38
        /*0356*/ 	.short	0xffff


	//----- nvinfo : EIATTR_EXIT_INSTR_OFFSETS
	.align		4
        /*0358*/ 	.byte	0x04, 0x1c
        /*035a*/ 	.short	(.L_81 - .L_80)


	//   ....[0]....
.L_80:
        /*035c*/ 	.word	0x0000a280


	//----- nvinfo : EIATTR_REQNTID
	.align		4
.L_81:
        /*0360*/ 	.byte	0x04, 0x10
        /*0362*/ 	.short	(.L_83 - .L_82)
.L_82:
        /*0364*/ 	.word	0x00000100
        /*0368*/ 	.word	0x00000001
        /*036c*/ 	.word	0x00000001


	//----- nvinfo : EIATTR_CRS_STACK_SIZE
	.align		4
.L_83:
        /*0370*/ 	.byte	0x04, 0x1e
        /*0372*/ 	.short	(.L_85 - .L_84)
.L_84:
        /*0374*/ 	.word	0x00000000


	//----- nvinfo : EIATTR_CBANK_PARAM_SIZE
	.align		4
.L_85:
        /*0378*/ 	.byte	0x03, 0x19
        /*037a*/ 	.short	0x0088


	//----- nvinfo : EIATTR_PARAM_CBANK
	.align		4
        /*037c*/ 	.byte	0x04, 0x0a
        /*037e*/ 	.short	(.L_87 - .L_86)
	.align		4
.L_86:
        /*0380*/ 	.word	index@(.nv.constant0.attn_fwd)
        /*0384*/ 	.short	0x0380
        /*0386*/ 	.short	0x0088


	//----- nvinfo : EIATTR_SW_WAR
	.align		4
.L_87:
        /*0388*/ 	.byte	0x04, 0x36
        /*038a*/ 	.short	(.L_89 - .L_88)
.L_88:
        /*038c*/ 	.word	0x00000008
.L_89:


//--------------------- .nv.compat                --------------------------
	.section	.nv.compat,"",@"SHT_CUDA_COMPAT_INFO"
	.align	4
        /*0000*/ 	.byte	0x02, 0x02, 0x02, 0x00, 0x02, 0x05, 0x05, 0x00, 0x02, 0x03, 0x00, 0x00, 0x02, 0x06, 0x01, 0x00


//--------------------- .nv.callgraph             --------------------------
	.section	.nv.callgraph,"",@"SHT_CUDA_CALLGRAPH"
	.align	4
	.sectionentsize	8
	.align		4
        /*0000*/ 	.word	0x00000000
	.align		4
        /*0004*/ 	.word	0xffffffff
	.align		4
        /*0008*/ 	.word	0x00000000
	.align		4
        /*000c*/ 	.word	0xfffffffe
	.align		4
        /*0010*/ 	.word	0x00000000
	.align		4
        /*0014*/ 	.word	0xfffffffd
	.align		4
        /*0018*/ 	.word	0x00000000
	.align		4
        /*001c*/ 	.word	0xfffffffc


//--------------------- .nv.constant4             --------------------------
	.section	.nv.constant4,"a",@progbits
	.align	8
	.align		8
.nv.constant4:
        /*0000*/ 	.dword	_$_str


//--------------------- .text.attn_fwd            --------------------------
	.section	.text.attn_fwd,"ax",@progbits
	.align	128
        .global         attn_fwd
        .type           attn_fwd,@function
        .size           attn_fwd,(.L_x_30 - attn_fwd)
        .other          attn_fwd,@"STO_CUDA_ENTRY STV_DEFAULT"
attn_fwd:
.text.attn_fwd:
[----:B------:R-:W0:Y:S01]  /*0000*/  LDC R1, c[0x0][0x37c] ;  /* 0x0000df00ff017b82 */ /* 0x000e220000000800 */
[----:B------:R-:W1:Y:S02]  /*0010*/  S2R R72, SR_TID.X ;  /* 0x0000000000487919 */ /* 0x000e640000002100 */
[----:B-1----:R-:W-:-:S13]  /*0020*/  ISETP.GE.U32.AND P0, PT, R72, 0x20, PT ;  /* 0x000000204800780c */ /* 0x002fda0003f06070 */
[----:B------:R-:W-:Y:S02]  /*0030*/  VOTEU.ANY UP1, P0 ;  /* 0x0000000000ff7886 */ /* 0x000fe40000020100 */
[----:B0-----:R-:W-:Y:S05]  /*0040*/  BRA.U UP1, `(.L_x_0) ;  /* 0x0000000101b87547 */ /* 0x001fea000b800000 */
[----:B------:R-:W0:Y:S01]  /*0050*/  S2UR UR6, SR_CgaCtaId ;  /* 0x00000000000679c3 */ /* 0x000e220000008800 */
[----:B------:R-:W-:Y:S01]  /*0060*/  NOP ;  /* 0x0000000000007918 */ /* 0x000fe20000000000 */
[----:B------:R-:W-:Y:S02]  /*0070*/  UMOV UR4, 0x40 ;  /* 0x0000004000047882 */ /* 0x000fe40000000000 */
[----:B0-----:R-:W-:-:S09]  /*0080*/  ULEA UR4, UR6, UR4, 0x18 ;  /* 0x0000000406047291 */ /* 0x001fd2000f8ec0ff */
[----:B------:R-:W0:Y:S01]  /*0090*/  LDS.U8 R0, [UR4] ;  /* 0x00000004ff007984 */ /* 0x000e220008000000 */
[----:B------:R-:W-:Y:S02]  /*00a0*/  UMOV UR4, 0x400 ;  /* 0x0000040000047882 */ /* 0x000fe40000000000 */
[----:B------:R-:W-:Y:S01]  /*00b0*/  ULEA UR4, UR6, UR4, 0x18 ;  /* 0x0000000406047291 */ /* 0x000fe2000f8ec0ff */
[----:B0-----:R-:W-:-:S13]  /*00c0*/  ISETP.NE.AND P0, PT, R0, RZ, PT ;  /* 0x000000ff0000720c */ /* 0x001fda0003f05270 */
[----:B------:R-:W-:Y:S05]  /*00d0*/  @P0 BRA `(.L_x_1) ;  /* 0x00000000007c0947 */ /* 0x000fea0003800000 */
[----:B------:R-:W-:-:S13]  /*00e0*/  ELECT P0, URZ, PT ;  /* 0x0000000000ff782f */ /* 0x000fda0003800000 */
[----:B------:R-:W-:Y:S05]  /*00f0*/  @!P0 BRA `(.L_x_2) ;  /* 0x0000000000848947 */ /* 0x000fea0003800000 */
[----:B------:R-:W-:Y:S01]  /*0100*/  UMOV UR5, 0x8 ;  /* 0x0000000800057882 */ /* 0x000fe20000000000 */
[----:B------:R-:W-:Y:S02]  /*0110*/  IMAD.MOV.U32 R4, RZ, RZ, 0x1 ;  /* 0x00000001ff047424 */ /* 0x000fe400078e00ff */
[----:B------:R-:W-:Y:S02]  /*0120*/  IMAD.MOV.U32 R5, RZ, RZ, 0xff ;  /* 0x000000ffff057424 */ /* 0x000fe400078e00ff */
[----:B------:R-:W-:Y:S04]  /*0130*/  DEPBAR.LE SB0, 0x36 ;  /* 0x00008d800000791a */ /* 0x000fe80000000000 */
[----:B------:R-:W0:Y:S02]  /*0140*/  UTCATOMSWS.FIND_AND_SET.ALIGN UP0, UR5, UR5 ;  /* 0x00000005000575e3 */ /* 0x000e240008000800 */
[----:B0-----:R-:W-:-:S04]  /*0150*/  PLOP3.LUT P0, PT, PT, PT, UP0, 0x80, 0x8 ;  /* 0x000000000008781c */ /* 0x001fc80003f0f008 */
[----:B------:R-:W-:-:S04]  /*0160*/  SEL R0, RZ, 0xffffffff, !P0 ;  /* 0xffffffffff007807 */ /* 0x000fc80004000000 */
[----:B------:R-:W-:Y:S01]  /*0170*/  ISETP.NE.AND P0, PT, R0, RZ, PT ;  /* 0x000000ff0000720c */ /* 0x000fe20003f05270 */
[----:B------:R-:W-:-:S12]  /*0180*/  IMAD.U32 R0, RZ, RZ, UR5 ;  /* 0x00000005ff007e24 */ /* 0x000fd8000f8e00ff */
[----:B------:R-:W-:Y:S05]  /*0190*/  @P0 BRA `(.L_x_3) ;  /* 0x0000000000240947 */ /* 0x000fea0003800000 */
.L_x_4:
[----:B------:R-:W-:Y:S05]  /*01a0*/  NANOSLEEP 0x64 ;  /* 0x000000640000795d */ /* 0x000fea0003800000 */
[----:B------:R-:W-:-:S05]  /*01b0*/  UMOV UR5, 0x8 ;  /* 0x0000000800057882 */ /* 0x000fca0000000000 */
[----:B------:R-:W-:Y:S04]  /*01c0*/  DEPBAR.LE SB0, 0x36 ;  /* 0x00008d800000791a */ /* 0x000fe80000000000 */
[----:B------:R-:W0:Y:S02]  /*01d0*/  UTCATOMSWS.FIND_AND_SET.ALIGN UP0, UR5, UR5 ;  /* 0x00000005000575e3 */ /* 0x000e240008000800 */
[----:B0-----:R-:W-:-:S04]  /*01e0*/  PLOP3.LUT P0, PT, PT, PT, UP0, 0x80, 0x8 ;  /* 0x000000000008781c */ /* 0x001fc80003f0f008 */
[----:B------:R-:W-:-:S04]  /*01f0*/  SEL R0, RZ, 0xffffffff, !P0 ;  /* 0xffffffffff007807 */ /* 0x000fc80004000000 */
[----:B------:R-:W-:Y:S01]  /*0200*/  ISETP.NE.AND P0, PT, R0, RZ, PT ;  /* 0x000000ff0000720c */ /* 0x000fe20003f05270 */
[----:B------:R-:W-:-:S12]  /*0210*/  IMAD.U32 R0, RZ, RZ, UR5 ;  /* 0x00000005ff007e24 */ /* 0x000fd8000f8e00ff */
[----:B------:R-:W-:Y:S05]  /*0220*/  @!P0 BRA `(.L_x_4) ;  /* 0xfffffffc00dc8947 */ /* 0x000fea000383ffff */
.L_x_3:
[C---:B------:R-:W-:Y:S01]  /*0230*/  VIADD R3, R0.reuse, 0x10 ;  /* 0x0000001000037836 */ /* 0x040fe20000000000 */
[----:B------:R-:W-:Y:S01]  /*0240*/  UMOV UR5, 0x50 ;  /* 0x0000005000057882 */ /* 0x000fe20000000000 */
[----:B------:R-:W-:Y:S01]  /*0250*/  SHF.L.U32 R2, R5, R0, RZ ;  /* 0x0000000005027219 */ /* 0x000fe200000006ff */
[----:B------:R-:W-:Y:S01]  /*0260*/  ULEA UR5, UR6, UR5, 0x18 ;  /* 0x0000000506057291 */ /* 0x000fe2000f8ec0ff */
[----:B------:R-:W-:Y:S01]  /*0270*/  IMAD.SHL.U32 R0, R0, 0x20, RZ ;  /* 0x0000002000007824 */ /* 0x000fe200078e00ff */
[----:B------:R-:W-:-:S04]  /*0280*/  SHF.L.U32 R3, R4, R3, RZ ;  /* 0x0000000304037219 */ /* 0x000fc800000006ff */
[----:B------:R-:W-:-:S05]  /*0290*/  LOP3.LUT R2, R3, R2, RZ, 0xfc, !PT ;  /* 0x0000000203027212 */ /* 0x000fca00078efcff */
[----:B------:R0:W-:Y:S04]  /*02a0*/  ATOMS.OR RZ, [UR5], R2 ;  /* 0x00000002ffff798c */ /* 0x0001e8000b000005 */
[----:B------:R0:W-:Y:S01]  /*02b0*/  STS [UR4], R0 ;  /* 0x00000000ff007988 */ /* 0x0001e20008000804 */
[----:B------:R-:W-:Y:S05]  /*02c0*/  BRA `(.L_x_2) ;  /* 0x0000000000107947 */ /* 0x000fea0003800000 */
.L_x_1:
[----:B------:R-:W-:Y:S01]  /*02d0*/  IMAD.MOV.U32 R0, RZ, RZ, -0x1 ;  /* 0xffffffffff007424 */ /* 0x000fe200078e00ff */
[----:B------:R-:W-:-:S04]  /*02e0*/  MOV R2, 0x310 ;  /* 0x0000031000027802 */ /* 0x000fc80000000f00 */
[----:B------:R0:W-:Y:S03]  /*02f0*/  STS [UR4], R0 ;  /* 0x00000000ff007988 */ /* 0x0001e60008000804 */
[----:B0-----:R-:W-:Y:S05]  /*0300*/  CALL.REL.NOINC `($__internal_1_$__cuda_sm10x_tcgen05_guardrail_trap_phase_invalid_during_alloc) ;  /* 0x000000a0001c7944 */ /* 0x001fea0003c00000 */
.L_x_2:
[----:B------:R-:W-:Y:S05]  /*0310*/  WARPSYNC.ALL ;  /* 0x0000000000007948 */ /* 0x000fea0003800000 */
[----:B------:R-:W-:Y:S01]  /*0320*/  NOP ;  /* 0x0000000000007918 */ /* 0x000fe20000000000 */
.L_x_0:
[----:B------:R-:W1:Y:S01]  /*0330*/  S2UR UR7, SR_CTAID.X ;  /* 0x00000000000779c3 */ /* 0x000e620000002500 */
[----:B------:R-:W2:Y:S01]  /*0340*/  LDCU.64 UR4, c[0x0][0x3b0] ;  /* 0x00007600ff0477ac */ /* 0x000ea20008000a00 */
[----:B------:R-:W-:Y:S02]  /*0350*/  SHF.R.U32.HI R5, RZ, 0x6, R72 ;  /* 0x00000006ff057819 */ /* 0x000fe40000011648 */
[----:B------:R-:W-:Y:S01]  /*0360*/  LEA.HI R11, R72, 0xc, RZ, 0x1a ;  /* 0x0000000c480b7811 */ /* 0x000fe200078fd0ff */
[----:B------:R-:W-:Y:S01]  /*0370*/  UMOV UR8, 0x400 ;  /* 0x0000040000087882 */ /* 0x000fe20000000000 */
[----:B------:R-:W-:Y:S01]  /*0380*/  SGXT.U32 R5, R5, 0x2 ;  /* 0x000000020505781a */ /* 0x000fe20000000000 */
[----:B------:R-:W3:Y:S01]  /*0390*/  LDCU.64 UR20, c[0x0][0x358] ;  /* 0x00006b00ff1477ac */ /* 0x000ee20008000a00 */
[----:B------:R-:W2:Y:S08]  /*03a0*/  S2UR UR76, SR_CTAID.Y ;  /* 0x00000000004c79c3 */ /* 0x000eb00000002600 */
[----:B------:R-:W4:Y:S08]  /*03b0*/  S2UR UR6, SR_CgaCtaId ;  /* 0x00000000000679c3 */ /* 0x000f300000008800 */
[----:B------:R-:W0:Y:S01]  /*03c0*/  LDC R8, c[0x0][0x3b8] ;  /* 0x0000ee00ff087b82 */ /* 0x000e220000000800 */
[----:B-1----:R-:W-:-:S07]  /*03d0*/  USHF.L.U32 UR7, UR7, 0x6, URZ ;  /* 0x0000000607077899 */ /* 0x002fce00080006ff */
[----:B------:R-:W1:Y:S01]  /*03e0*/  LDC.64 R6, c[0x0][0x380] ;  /* 0x0000e000ff067b82 */ /* 0x000e620000000a00 */
[----:B------:R-:W-:Y:S01]  /*03f0*/  IMAD.U32 R73, RZ, RZ, UR7 ;  /* 0x00000007ff497e24 */ /* 0x000fe2000f8e00ff */
[----:B--2---:R-:W-:Y:S01]  /*0400*/  UIMAD UR4, UR76, UR4, URZ ;  /* 0x000000044c0472a4 */ /* 0x004fe2000f8e02ff */
[C---:B------:R-:W-:Y:S01]  /*0410*/  LEA.HI R19, R72.reuse, 0x2c, RZ, 0x1a ;  /* 0x0000002c48137811 */ /* 0x040fe200078fd0ff */
[----:B------:R-:W2:Y:S02]  /*0420*/  LDCU UR9, c[0x0][0x3b8] ;  /* 0x00007700ff0977ac */ /* 0x000ea40008000800 */
[----:B------:R-:W-:Y:S01]  /*0430*/  LOP3.LUT R73, R73, 0x3f, R72, 0xf8, !PT ;  /* 0x0000003f49497812 */ /* 0x000fe200078ef848 */
[----:B----4-:R-:W-:Y:S01]  /*0440*/  ULEA UR8, UR6, UR8, 0x18 ;  /* 0x0000000806087291 */ /* 0x010fe2000f8ec0ff */
[----:B------:R-:W-:Y:S03]  /*0450*/  BAR.SYNC.DEFER_BLOCKING 0x0 ;  /* 0x0000000000007b1d */ /* 0x000fe60000010000 */
[----:B------:R-:W-:Y:S01]  /*0460*/  IMAD R3, R73, UR5, RZ ;  /* 0x0000000549037c24 */ /* 0x000fe2000f8e02ff */
[----:B------:R-:W-:Y:S01]  /*0470*/  USHF.R.S32.HI UR5, URZ, 0x1f, UR4 ;  /* 0x0000001fff057899 */ /* 0x000fe20008011404 */
[----:B------:R-:W-:-:S02]  /*0480*/  LEA.HI R21, R72, 0x3c, RZ, 0x1a ;  /* 0x0000003c48157811 */ /* 0x000fc400078fd0ff */
[----:B------:R-:W-:Y:S01]  /*0490*/  LEA.HI R25, R72, 0x7c, RZ, 0x1a ;  /* 0x0000007c48197811 */ /* 0x000fe200078fd0ff */
[----:B0-----:R-:W-:Y:S01]  /*04a0*/  IMAD R5, R5, R8, RZ ;  /* 0x0000000805057224 */ /* 0x001fe200078e02ff */
[----:B------:R-:W-:Y:S01]  /*04b0*/  SHF.R.S32.HI R2, RZ, 0x1f, R3 ;  /* 0x0000001fff027819 */ /* 0x000fe20000011403 */
[----:B------:R-:W0:Y:S02]  /*04c0*/  LDC.64 R86, c[0x0][0x380] ;  /* 0x0000e000ff567b82 */ /* 0x000e240000000a00 */
[----:B------:R-:W-:Y:S01]  /*04d0*/  IMAD R17, R8, 0x4, R5 ;  /* 0x0000000408117824 */ /* 0x000fe200078e0205 */
[----:B-1----:R-:W-:-:S03]  /*04e0*/  IADD3 R9, P0, P1, R3, UR4, R6 ;  /* 0x0000000403097c10 */ /* 0x002fc6000f91e006 */
[----:B------:R-:W-:Y:S01]  /*04f0*/  IMAD R13, R8, 0x4, R17 ;  /* 0x00000004080d7824 */ /* 0x000fe200078e0211 */
[----:B------:R-:W-:Y:S01]  /*0500*/  LEA.HI R27, R72, 0x8c, RZ, 0x1a ;  /* 0x0000008c481b7811 */ /* 0x000fe200078fd0ff */
[----:B------:R-:W1:Y:S01]  /*0510*/  LDC.64 R154, c[0x0][0x388] ;  /* 0x0000e200ff9a7b82 */ /* 0x000e620000000a00 */
[----:B------:R-:W-:Y:S01]  /*0520*/  IADD3.X R2, PT, PT, R2, UR5, R7, P0, P1 ;  /* 0x0000000502027c10 */ /* 0x000fe200087e2407 */
[----:B------:R-:W-:Y:S01]  /*0530*/  IMAD R29, R8, 0x8, R13 ;  /* 0x00000008081d7824 */ /* 0x000fe200078e020d */
[CC--:B------:R-:W-:Y:S01]  /*0540*/  IADD3 R6, P0, PT, R5.reuse, R9.reuse, RZ ;  /* 0x0000000905067210 */ /* 0x0c0fe20007f1e0ff */
[----:B------:R-:W4:Y:S03]  /*0550*/  LDS R48, [UR8] ;  /* 0x00000008ff307984 */ /* 0x000f260008000800 */
[----:B------:R-:W-:Y:S01]  /*0560*/  LEA.HI.X.SX32 R7, R5, R2, 0x1, P0 ;  /* 0x0000000205077211 */ /* 0x000fe200000f0eff */
[----:B------:R-:W-:Y:S01]  /*0570*/  IMAD R0, R11, R8, RZ ;  /* 0x000000080b007224 */ /* 0x000fe200078e02ff */
[C---:B------:R-:W-:Y:S01]  /*0580*/  IADD3 R4, P0, PT, R13.reuse, R9, RZ ;  /* 0x000000090d047210 */ /* 0x040fe20007f1e0ff */
[----:B------:R-:W-:Y:S03]  /*0590*/  BAR.SYNC.DEFER_BLOCKING 0x0 ;  /* 0x0000000000007b1d */ /* 0x000fe60000010000 */
[----:B------:R-:W-:-:S02]  /*05a0*/  LEA.HI.X.SX32 R5, R13, R2, 0x1, P0 ;  /* 0x000000020d057211 */ /* 0x000fc400000f0eff */
[----:B------:R-:W-:Y:S01]  /*05b0*/  LEA.HI R13, R72, 0x1c, RZ, 0x1a ;  /* 0x0000001c480d7811 */ /* 0x000fe200078fd0ff */
[-C--:B------:R-:W-:Y:S01]  /*05c0*/  IMAD R20, R19, R8.reuse, RZ ;  /* 0x0000000813147224 */ /* 0x080fe200078e02ff */
[-C--:B------:R-:W-:Y:S01]  /*05d0*/  IADD3 R14, P1, PT, R29, R9.reuse, RZ ;  /* 0x000000091d0e7210 */ /* 0x080fe20007f3e0ff */
[-C--:B------:R-:W-:Y:S01]  /*05e0*/  IMAD R22, R21, R8.reuse, RZ ;  /* 0x0000000815167224 */ /* 0x080fe200078e02ff */
[-C--:B------:R-:W-:Y:S01]  /*05f0*/  IADD3 R10, P0, PT, R17, R9.reuse, RZ ;  /* 0x00000009110a7210 */ /* 0x080fe20007f1e0ff */
[----:B------:R-:W-:Y:S01]  /*0600*/  IMAD R18, R13, R8, RZ ;  /* 0x000000080d127224 */ /* 0x000fe200078e02ff */
[----:B------:R-:W-:Y:S01]  /*0610*/  LEA.HI.X.SX32 R15, R29, R2, 0x1, P1 ;  /* 0x000000021d0f7211 */ /* 0x000fe200008f0eff */
[-C--:B------:R-:W-:Y:S01]  /*0620*/  IMAD R24, R25, R8.reuse, RZ ;  /* 0x0000000819187224 */ /* 0x080fe200078e02ff */
[-C--:B------:R-:W-:Y:S01]  /*0630*/  IADD3 R12, P1, PT, R0, R9.reuse, RZ ;  /* 0x00000009000c7210 */ /* 0x080fe20007f3e0ff */
[----:B------:R-:W-:Y:S01]  /*0640*/  IMAD R26, R27, R8, RZ ;  /* 0x000000081b1a7224 */ /* 0x000fe200078e02ff */
[----:B------:R-:W-:Y:S01]  /*0650*/  LEA.HI.X.SX32 R11, R17, R2, 0x1, P0 ;  /* 0x00000002110b7211 */ /* 0x000fe200000f0eff */
[----:B------:R-:W0:Y:S01]  /*0660*/  LDCU.64 UR4, c[0x0][0x3b0] ;  /* 0x00007600ff0477ac */ /* 0x000e220008000a00 */
[----:B------:R-:W-:-:S02]  /*0670*/  IADD3 R16, P0, PT, R18, R9, RZ ;  /* 0x0000000912107210 */ /* 0x000fc40007f1e0ff */
[----:B------:R-:W-:Y:S02]  /*0680*/  LEA.HI R19, R72, 0x4c, RZ, 0x1a ;  /* 0x0000004c48137811 */ /* 0x000fe400078fd0ff */
[-C--:B------:R-:W-:Y:S02]  /*0690*/  LEA.HI.X.SX32 R13, R0, R2.reuse, 0x1, P1 ;  /* 0x00000002000d7211 */ /* 0x080fe400008f0eff */
[----:B------:R-:W-:Y:S01]  /*06a0*/  LEA.HI.X.SX32 R17, R18, R2, 0x1, P0 ;  /* 0x0000000212117211 */ /* 0x000fe200000f0eff */
[----:B---3--:R-:W5:Y:S01]  /*06b0*/  LDG.E.U8 R3, desc[UR20][R6.64] ;  /* 0x0000001406037981 */ /* 0x008f62000c1e1100 */
[C---:B------:R-:W-:Y:S01]  /*06c0*/  LEA.HI R21, R72.reuse, 0x5c, RZ, 0x1a ;  /* 0x0000005c48157811 */ /* 0x040fe200078fd0ff */
[----:B------:R-:W-:Y:S02]  /*06d0*/  IMAD R23, R19, R8, RZ ;  /* 0x0000000813177224 */ /* 0x000fe400078e02ff */
[----:B------:R3:W5:Y:S04]  /*06e0*/  LDG.E.U8 R0, desc[UR20][R10.64] ;  /* 0x000000140a007981 */ /* 0x000768000c1e1100 */
[----:B------:R-:W5:Y:S04]  /*06f0*/  LDG.E.U8 R5, desc[UR20][R4.64] ;  /* 0x0000001404057981 */ /* 0x000f68000c1e1100 */
[----:B------:R0:W5:Y:S01]  /*0700*/  LDG.E.U8 R7, desc[UR20][R14.64] ;  /* 0x000000140e077981 */ /* 0x000162000c1e1100 */
[----:B---3--:R-:W-:-:S02]  /*0710*/  LEA.HI R11, R72, 0x6c, RZ, 0x1a ;  /* 0x0000006c480b7811 */ /* 0x008fc400078fd0ff */
[-C--:B------:R-:W-:Y:S01]  /*0720*/  IADD3 R18, P1, PT, R22, R9.reuse, RZ ;  /* 0x0000000916127210 */ /* 0x080fe20007f3e0ff */
[----:B------:R-:W5:Y:S04]  /*0730*/  LDG.E.U8 R6, desc[UR20][R16.64] ;  /* 0x0000001410067981 */ /* 0x000f68000c1e1100 */
[----:B------:R3:W5:Y:S01]  /*0740*/  LDG.E.U8 R4, desc[UR20][R12.64] ;  /* 0x000000140c047981 */ /* 0x000762000c1e1100 */
[----:B0-----:R-:W-:-:S04]  /*0750*/  IADD3 R14, P0, PT, R20, R9, RZ ;  /* 0x00000009140e7210 */ /* 0x001fc80007f1e0ff */
[----:B------:R-:W-:Y:S02]  /*0760*/  LEA.HI.X.SX32 R15, R20, R2, 0x1, P0 ;  /* 0x00000002140f7211 */ /* 0x000fe400000f0eff */
[-C--:B------:R-:W-:Y:S01]  /*0770*/  IADD3 R20, P0, PT, R23, R9.reuse, RZ ;  /* 0x0000000917147210 */ /* 0x080fe20007f1e0ff */
[----:B---3--:R-:W-:Y:S01]  /*0780*/  IMAD R12, R21, R8, RZ ;  /* 0x00000008150c7224 */ /* 0x008fe200078e02ff */
[----:B------:R-:W-:Y:S01]  /*0790*/  LEA.HI.X.SX32 R19, R22, R2, 0x1, P1 ;  /* 0x0000000216137211 */ /* 0x000fe200008f0eff */
[----:B------:R-:W-:Y:S01]  /*07a0*/  IMAD R13, R11, R8, RZ ;  /* 0x000000080b0d7224 */ /* 0x000fe200078e02ff */
[----:B------:R0:W5:Y:S01]  /*07b0*/  LDG.E.U8 R10, desc[UR20][R14.64] ;  /* 0x000000140e0a7981 */ /* 0x000162000c1e1100 */
[----:B------:R-:W-:Y:S02]  /*07c0*/  LEA.HI.X.SX32 R21, R23, R2, 0x1, P0 ;  /* 0x0000000217157211 */ /* 0x000fe400000f0eff */
[-C--:B------:R-:W-:Y:S01]  /*07d0*/  IADD3 R16, P1, PT, R12, R9.reuse, RZ ;  /* 0x000000090c107210 */ /* 0x080fe20007f3e0ff */
[----:B------:R3:W5:Y:S01]  /*07e0*/  LDG.E.U8 R11, desc[UR20][R18.64] ;  /* 0x00000014120b7981 */ /* 0x000762000c1e1100 */
[----:B------:R-:W-:-:S02]  /*07f0*/  IADD3 R22, P0, PT, R13, R9, RZ ;  /* 0x000000090d167210 */ /* 0x000fc40007f1e0ff */
[----:B0-----:R-:W-:Y:S02]  /*0800*/  LEA.HI R15, R72, 0x9c, RZ, 0x1a ;  /* 0x0000009c480f7811 */ /* 0x001fe400078fd0ff */
[-C--:B------:R-:W-:Y:S02]  /*0810*/  LEA.HI.X.SX32 R17, R12, R2.reuse, 0x1, P1 ;  /* 0x000000020c117211 */ /* 0x080fe400008f0eff */
[----:B------:R-:W-:Y:S01]  /*0820*/  LEA.HI.X.SX32 R23, R13, R2, 0x1, P0 ;  /* 0x000000020d177211 */ /* 0x000fe200000f0eff */
[----:B------:R-:W-:Y:S01]  /*0830*/  IMAD R28, R15, R8, RZ ;  /* 0x000000080f1c7224 */ /* 0x000fe200078e02ff */
[----:B---3--:R-:W-:Y:S01]  /*0840*/  IADD3 R18, P0, PT, R24, R9, RZ ;  /* 0x0000000918127210 */ /* 0x008fe20007f1e0ff */
[----:B------:R0:W5:Y:S01]  /*0850*/  LDG.E.U8 R12, desc[UR20][R20.64] ;  /* 0x00000014140c7981 */ /* 0x000162000c1e1100 */
[C---:B------:R-:W-:Y:S02]  /*0860*/  LEA.HI R25, R72.reuse, 0xac, RZ, 0x1a ;  /* 0x000000ac48197811 */ /* 0x040fe400078fd0ff */
[----:B------:R-:W-:Y:S01]  /*0870*/  LEA.HI R27, R72, 0xbc, RZ, 0x1a ;  /* 0x000000bc481b7811 */ /* 0x000fe200078fd0ff */
[----:B------:R3:W5:Y:S01]  /*0880*/  LDG.E.U8 R13, desc[UR20][R16.64] ;  /* 0x00000014100d7981 */ /* 0x000762000c1e1100 */
[----:B------:R-:W-:-:S02]  /*0890*/  LEA.HI.X.SX32 R19, R24, R2, 0x1, P0 ;  /* 0x0000000218137211 */ /* 0x000fc400000f0eff */
[-C--:B------:R-:W-:Y:S01]  /*08a0*/  IADD3 R24, P0, PT, R28, R9.reuse, RZ ;  /* 0x000000091c187210 */ /* 0x080fe20007f1e0ff */
[----:B------:R1:W5:Y:S01]  /*08b0*/  LDG.E.U8 R14, desc[UR20][R22.64] ;  /* 0x00000014160e7981 */ /* 0x000362000c1e1100 */
[----:B0-----:R-:W-:-:S03]  /*08c0*/  IADD3 R20, P1, PT, R26, R9, RZ ;  /* 0x000000091a147210 */ /* 0x001fc60007f3e0ff */
[----:B------:R0:W5:Y:S01]  /*08d0*/  LDG.E.U8 R15, desc[UR20][R18.64] ;  /* 0x00000014120f7981 */ /* 0x000162000c1e1100 */
[-C--:B---3--:R-:W-:Y:S02]  /*08e0*/  IMAD R16, R25, R8.reuse, RZ ;  /* 0x0000000819107224 */ /* 0x088fe400078e02ff */
[----:B-1----:R-:W-:Y:S01]  /*08f0*/  IMAD R22, R27, R8, RZ ;  /* 0x000000081b167224 */ /* 0x002fe200078e02ff */
[-C--:B------:R-:W-:Y:S01]  /*0900*/  LEA.HI.X.SX32 R21, R26, R2.reuse, 0x1, P1 ;  /* 0x000000021a157211 */ /* 0x080fe200008f0eff */
[----:B------:R-:W-:Y:S01]  /*0910*/  IMAD R17, R8, 0x4, R29 ;  /* 0x0000000408117824 */ /* 0x000fe200078e021d */
[-C--:B------:R-:W-:Y:S02]  /*0920*/  LEA.HI.X.SX32 R25, R28, R2.reuse, 0x1, P0 ;  /* 0x000000021c197211 */ /* 0x080fe400000f0eff */
[-C--:B------:R-:W-:Y:S01]  /*0930*/  IADD3 R26, P1, PT, R16, R9.reuse, RZ ;  /* 0x00000009101a7210 */ /* 0x080fe20007f3e0ff */
[----:B------:R1:W5:Y:S01]  /*0940*/  LDG.E.U8 R44, desc[UR20][R20.64] ;  /* 0x00000014142c7981 */ /* 0x000362000c1e1100 */
[----:B------:R-:W-:Y:S01]  /*0950*/  IADD3 R28, P0, PT, R22, R9, RZ ;  /* 0x00000009161c7210 */ /* 0x000fe20007f1e0ff */
[----:B0-----:R-:W-:Y:S01]  /*0960*/  IMAD R19, R8, 0x4, R17 ;  /* 0x0000000408137824 */ /* 0x001fe200078e0211 */
[-C--:B------:R-:W-:Y:S01]  /*0970*/  LEA.HI.X.SX32 R27, R16, R2.reuse, 0x1, P1 ;  /* 0x00000002101b7211 */ /* 0x080fe200008f0eff */
[----:B------:R0:W5:Y:S01]  /*0980*/  LDG.E.U8 R50, desc[UR20][R24.64] ;  /* 0x0000001418327981 */ /* 0x000162000c1e1100 */
[----:B------:R-:W-:-:S02]  /*0990*/  LEA.HI.X.SX32 R29, R22, R2, 0x1, P0 ;  /* 0x00000002161d7211 */ /* 0x000fc400000f0eff */
[CC--:B------:R-:W-:Y:S01]  /*09a0*/  IADD3 R16, P0, PT, R17.reuse, R9.reuse, RZ ;  /* 0x0000000911107210 */ /* 0x0c0fe20007f1e0ff */
[----:B------:R3:W5:Y:S01]  /*09b0*/  LDG.E.U8 R54, desc[UR20][R26.64] ;  /* 0x000000141a367981 */ /* 0x000762000c1e1100 */
[C---:B-1----:R-:W-:Y:S02]  /*09c0*/  IMAD R21, R8.reuse, 0x8, R19 ;  /* 0x0000000808157824 */ /* 0x042fe400078e0213 */
[-C--:B------:R-:W-:Y:S01]  /*09d0*/  LEA.HI.X.SX32 R17, R17, R2.reuse, 0x1, P0 ;  /* 0x0000000211117211 */ /* 0x080fe200000f0eff */
[----:B------:R1:W5:Y:S01]  /*09e0*/  LDG.E.U8 R58, desc[UR20][R28.64] ;  /* 0x000000141c3a7981 */ /* 0x000362000c1e1100 */
[C---:B------:R-:W-:Y:S01]  /*09f0*/  IADD3 R18, P0, PT, R19.reuse, R9, RZ ;  /* 0x0000000913127210 */ /* 0x040fe20007f1e0ff */
[----:B------:R-:W-:Y:S02]  /*0a00*/  IMAD R23, R8, 0x4, R21 ;  /* 0x0000000408177824 */ /* 0x000fe400078e0215 */
[----:B------:R1:W5:Y:S01]  /*0a10*/  LDG.E.U8 R30, desc[UR20][R16.64] ;  /* 0x00000014101e7981 */ /* 0x000362000c1e1100 */
[----:B------:R-:W-:-:S02]  /*0a20*/  LEA.HI.X.SX32 R19, R19, R2, 0x1, P0 ;  /* 0x0000000213137211 */ /* 0x000fc400000f0eff */
[CC--:B------:R-:W-:Y:S01]  /*0a30*/  IADD3 R20, P0, PT, R21.reuse, R9.reuse, RZ ;  /* 0x0000000915147210 */ /* 0x0c0fe20007f1e0ff */
[C---:B0-----:R-:W-:Y:S02]  /*0a40*/  IMAD R25, R8.reuse, 0x4, R23 ;  /* 0x0000000408197824 */ /* 0x041fe400078e0217 */
[----:B------:R-:W5:Y:S01]  /*0a50*/  LDG.E.U8 R35, desc[UR20][R18.64] ;  /* 0x0000001412237981 */ /* 0x000f62000c1e1100 */
[----:B------:R-:W-:Y:S01]  /*0a60*/  LEA.HI.X.SX32 R21, R21, R2, 0x1, P0 ;  /* 0x0000000215157211 */ /* 0x000fe200000f0eff */
[----:B---3--:R-:W-:Y:S01]  /*0a70*/  IMAD R27, R8, 0x8, R25 ;  /* 0x00000008081b7824 */ /* 0x008fe200078e0219 */
[----:B------:R-:W-:-:S03]  /*0a80*/  IADD3 R22, P0, PT, R23, R9, RZ ;  /* 0x0000000917167210 */ /* 0x000fc60007f1e0ff */
[C---:B-1----:R-:W-:Y:S01]  /*0a90*/  IMAD R29, R8.reuse, 0x4, R27 ;  /* 0x00000004081d7824 */ /* 0x042fe200078e021b */
[-C--:B------:R-:W-:Y:S01]  /*0aa0*/  LEA.HI.X.SX32 R23, R23, R2.reuse, 0x1, P0 ;  /* 0x0000000217177211 */ /* 0x080fe200000f0eff */
[----:B------:R0:W5:Y:S01]  /*0ab0*/  LDG.E.U8 R37, desc[UR20][R20.64] ;  /* 0x0000001414257981 */ /* 0x000162000c1e1100 */
[-C--:B------:R-:W-:Y:S01]  /*0ac0*/  IADD3 R24, P0, PT, R25, R9.reuse, RZ ;  /* 0x0000000919187210 */ /* 0x080fe20007f1e0ff */
[C---:B------:R-:W-:Y:S01]  /*0ad0*/  IMAD R31, R8.reuse, 0x4, R29 ;  /* 0x00000004081f7824 */ /* 0x040fe200078e021d */
[-C--:B------:R-:W-:Y:S01]  /*0ae0*/  IADD3 R26, P1, PT, R29, R9.reuse, RZ ;  /* 0x000000091d1a7210 */ /* 0x080fe20007f3e0ff */
[----:B------:R1:W5:Y:S01]  /*0af0*/  LDG.E.U8 R28, desc[UR20][R22.64] ;  /* 0x00000014161c7981 */ /* 0x000362000c1e1100 */
[----:B------:R-:W-:Y:S02]  /*0b00*/  LEA.HI.X.SX32 R25, R25, R2, 0x1, P0 ;  /* 0x0000000219197211 */ /* 0x000fe400000f0eff */
[----:B------:R-:W-:Y:S01]  /*0b10*/  IADD3 R16, P0, PT, R27, R9, RZ ;  /* 0x000000091b107210 */ /* 0x000fe20007f1e0ff */
[----:B0-----:R-:W-:-:S03]  /*0b20*/  IMAD R21, R8, 0x8, R31 ;  /* 0x0000000808157824 */ /* 0x001fc600078e021f */
[-C--:B------:R-:W-:Y:S01]  /*0b30*/  LEA.HI.X.SX32 R17, R27, R2.reuse, 0x1, P0 ;  /* 0x000000021b117211 */ /* 0x080fe200000f0eff */
[----:B------:R0:W5:Y:S01]  /*0b40*/  LDG.E.U8 R39, desc[UR20][R24.64] ;  /* 0x0000001418277981 */ /* 0x000162000c1e1100 */
[-C--:B------:R-:W-:Y:S01]  /*0b50*/  IADD3 R18, P0, PT, R31, R9.reuse, RZ ;  /* 0x000000091f127210 */ /* 0x080fe20007f1e0ff */
[C---:B-1----:R-:W-:Y:S01]  /*0b60*/  IMAD R23, R8.reuse, 0x4, R21 ;  /* 0x0000000408177824 */ /* 0x042fe200078e0215 */
[-C--:B------:R-:W-:Y:S01]  /*0b70*/  LEA.HI.X.SX32 R27, R29, R2.reuse, 0x1, P1 ;  /* 0x000000021d1b7211 */ /* 0x080fe200008f0eff */
[----:B------:R-:W5:Y:S01]  /*0b80*/  LDG.E.U8 R41, desc[UR20][R16.64] ;  /* 0x0000001410297981 */ /* 0x000f62000c1e1100 */
[-C--:B------:R-:W-:Y:S01]  /*0b90*/  LEA.HI.X.SX32 R19, R31, R2.reuse, 0x1, P0 ;  /* 0x000000021f137211 */ /* 0x080fe200000f0eff */
[C---:B------:R-:W-:Y:S01]  /*0ba0*/  IMAD R29, R8.reuse, 0x4, R23 ;  /* 0x00000004081d7824 */ /* 0x040fe200078e0217 */
[CC--:B------:R-:W-:Y:S01]  /*0bb0*/  IADD3 R20, P0, PT, R21.reuse, R9.reuse, RZ ;  /* 0x0000000915147210 */ /* 0x0c0fe20007f1e0ff */
[----:B------:R1:W5:Y:S02]  /*0bc0*/  LDG.E.U8 R32, desc[UR20][R26.64] ;  /* 0x000000141a207981 */ /* 0x000364000c1e1100 */
[----:B------:R-:W-:Y:S01]  /*0bd0*/  IMAD R31, R8, 0x8, R29 ;  /* 0x00000008081f7824 */ /* 0x000fe200078e021d */
[----:B------:R-:W-:Y:S01]  /*0be0*/  LEA.HI.X.SX32 R21, R21, R2, 0x1, P0 ;  /* 0x0000000215157211 */ /* 0x000fe200000f0eff */
[----:B------:R3:W5:Y:S01]  /*0bf0*/  LDG.E.U8 R43, desc[UR20][R18.64] ;  /* 0x00000014122b7981 */ /* 0x000762000c1e1100 */
[----:B------:R-:W-:-:S02]  /*0c00*/  IADD3 R22, P0, PT, R23, R9, RZ ;  /* 0x0000000917167210 */ /* 0x000fc40007f1e0ff */
[-C--:B0-----:R-:W-:Y:S01]  /*0c10*/  IADD3 R24, P1, PT, R29, R9.reuse, RZ ;  /* 0x000000091d187210 */ /* 0x081fe20007f3e0ff */
[----:B------:R0:W5:Y:S01]  /*0c20*/  LDG.E.U8 R45, desc[UR20][R20.64] ;  /* 0x00000014142d7981 */ /* 0x000162000c1e1100 */
[-C--:B------:R-:W-:Y:S01]  /*0c30*/  LEA.HI.X.SX32 R23, R23, R2.reuse, 0x1, P0 ;  /* 0x0000000217177211 */ /* 0x080fe200000f0eff */
[C---:B-1----:R-:W-:Y:S01]  /*0c40*/  IMAD R27, R8.reuse, 0x4, R31 ;  /* 0x00000004081b7824 */ /* 0x042fe200078e021f */
[-C--:B------:R-:W-:Y:S02]  /*0c50*/  IADD3 R16, P0, PT, R31, R9.reuse, RZ ;  /* 0x000000091f107210 */ /* 0x080fe40007f1e0ff */
[-C--:B------:R-:W-:Y:S01]  /*0c60*/  LEA.HI.X.SX32 R25, R29, R2.reuse, 0x1, P1 ;  /* 0x000000021d197211 */ /* 0x080fe200008f0eff */
[C---:B------:R-:W-:Y:S01]  /*0c70*/  IMAD R29, R8.reuse, 0x4, R27 ;  /* 0x00000004081d7824 */ /* 0x040fe200078e021b */
[----:B------:R-:W-:Y:S01]  /*0c80*/  LEA.HI.X.SX32 R17, R31, R2, 0x1, P0 ;  /* 0x000000021f117211 */ /* 0x000fe200000f0eff */
[----:B------:R-:W5:Y:S01]  /*0c90*/  LDG.E.U8 R34, desc[UR20][R22.64] ;  /* 0x0000001416227981 */ /* 0x000f62000c1e1100 */
[----:B---3--:R-:W-:Y:S01]  /*0ca0*/  IADD3 R18, P0, PT, R27, R9, RZ ;  /* 0x000000091b127210 */ /* 0x008fe20007f1e0ff */
[----:B0-----:R-:W-:-:S02]  /*0cb0*/  IMAD R21, R8, 0x8, R29 ;  /* 0x0000000808157824 */ /* 0x001fc400078e021d */
[----:B------:R0:W5:Y:S01]  /*0cc0*/  LDG.E.U8 R49, desc[UR20][R16.64] ;  /* 0x0000001410317981 */ /* 0x000162000c1e1100 */
[-C--:B------:R-:W-:Y:S02]  /*0cd0*/  LEA.HI.X.SX32 R19, R27, R2.reuse, 0x1, P0 ;  /* 0x000000021b137211 */ /* 0x080fe400000f0eff */
[CC--:B------:R-:W-:Y:S01]  /*0ce0*/  IADD3 R26, P0, PT, R29.reuse, R9.reuse, RZ ;  /* 0x000000091d1a7210 */ /* 0x0c0fe20007f1e0ff */
[----:B------:R-:W5:Y:S03]  /*0cf0*/  LDG.E.U8 R47, desc[UR20][R24.64] ;  /* 0x00000014182f7981 */ /* 0x000f66000c1e1100 */
[----:B------:R-:W-:Y:S01]  /*0d00*/  LEA.HI.X.SX32 R27, R29, R2, 0x1, P0 ;  /* 0x000000021d1b7211 */ /* 0x000fe200000f0eff */
[C---:B------:R-:W-:Y:S01]  /*0d10*/  IMAD R29, R8.reuse, 0x4, R21 ;  /* 0x00000004081d7824 */ /* 0x040fe200078e0215 */
[----:B------:R1:W5:Y:S03]  /*0d20*/  LDG.E.U8 R36, desc[UR20][R18.64] ;  /* 0x0000001412247981 */ /* 0x000366000c1e1100 */
[C---:B------:R-:W-:Y:S01]  /*0d30*/  IMAD R31, R8.reuse, 0x4, R29 ;  /* 0x00000004081f7824 */ /* 0x040fe200078e021d */
[-C--:B------:R-:W-:Y:S01]  /*0d40*/  IADD3 R20, P0, PT, R21, R9.reuse, RZ ;  /* 0x0000000915147210 */ /* 0x080fe20007f1e0ff */
[----:B------:R3:W5:Y:S02]  /*0d50*/  LDG.E.U8 R51, desc[UR20][R26.64] ;  /* 0x000000141a337981 */ /* 0x000764000c1e1100 */
[----:B0-----:R-:W-:Y:S01]  /*0d60*/  IMAD R17, R8, 0x8, R31 ;  /* 0x0000000808117824 */ /* 0x001fe200078e021f */
[----:B------:R-:W-:-:S03]  /*0d70*/  IADD3 R22, P1, PT, R29, R9, RZ ;  /* 0x000000091d167210 */ /* 0x000fc60007f3e0ff */
[C---:B-1----:R-:W-:Y:S01]  /*0d80*/  IMAD R19, R8.reuse, 0x4, R17 ;  /* 0x0000000408137824 */ /* 0x042fe200078e0211 */
[-C--:B------:R-:W-:Y:S02]  /*0d90*/  LEA.HI.X.SX32 R21, R21, R2.reuse, 0x1, P0 ;  /* 0x0000000215157211 */ /* 0x080fe400000f0eff */
[-C--:B------:R-:W-:Y:S01]  /*0da0*/  LEA.HI.X.SX32 R23, R29, R2.reuse, 0x1, P1 ;  /* 0x000000021d177211 */ /* 0x080fe200008f0eff */
[C---:B------:R-:W-:Y:S01]  /*0db0*/  IMAD R29, R8.reuse, 0x4, R19 ;  /* 0x00000004081d7824 */ /* 0x040fe200078e0213 */
[CC--:B------:R-:W-:Y:S01]  /*0dc0*/  IADD3 R24, P0, PT, R31.reuse, R9.reuse, RZ ;  /* 0x000000091f187210 */ /* 0x0c0fe20007f1e0ff */
[----:B------:R-:W5:Y:S03]  /*0dd0*/  LDG.E.U8 R53, desc[UR20][R20.64] ;  /* 0x0000001414357981 */ /* 0x000f66000c1e1100 */
[-C--:B------:R-:W-:Y:S01]  /*0de0*/  LEA.HI.X.SX32 R25, R31, R2.reuse, 0x1, P0 ;  /* 0x000000021f197211 */ /* 0x080fe200000f0eff */
[----:B------:R-:W-:Y:S01]  /*0df0*/  IMAD R31, R8, 0x8, R29 ;  /* 0x00000008081f7824 */ /* 0x000fe200078e021d */
[CC--:B------:R-:W-:Y:S01]  /*0e00*/  IADD3 R16, P0, PT, R17.reuse, R9.reuse, RZ ;  /* 0x0000000911107210 */ /* 0x0c0fe20007f1e0ff */
[----:B------:R0:W5:Y:S03]  /*0e10*/  LDG.E.U8 R38, desc[UR20][R22.64] ;  /* 0x0000001416267981 */ /* 0x000166000c1e1100 */
[----:B------:R-:W-:Y:S01]  /*0e20*/  LEA.HI.X.SX32 R17, R17, R2, 0x1, P0 ;  /* 0x0000000211117211 */ /* 0x000fe200000f0eff */
[----:B------:R1:W5:Y:S01]  /*0e30*/  LDG.E.U8 R55, desc[UR20][R24.64] ;  /* 0x0000001418377981 */ /* 0x000362000c1e1100 */
[----:B------:R-:W-:-:S02]  /*0e40*/  IADD3 R18, P0, PT, R19, R9, RZ ;  /* 0x0000000913127210 */ /* 0x000fc40007f1e0ff */
[----:B---3--:R-:W-:Y:S01]  /*0e50*/  IADD3 R26, P1, PT, R29, R9, RZ ;  /* 0x000000091d1a7210 */ /* 0x008fe20007f3e0ff */
[----:B------:R3:W5:Y:S01]  /*0e60*/  LDG.E.U8 R57, desc[UR20][R16.64] ;  /* 0x0000001410397981 */ /* 0x000762000c1e1100 */
[----:B0-----:R-:W-:Y:S01]  /*0e70*/  IMAD R23, R8, 0x4, R31 ;  /* 0x0000000408177824 */ /* 0x001fe200078e021f */
[----:B------:R-:W-:-:S03]  /*0e80*/  LEA.HI.X.SX32 R19, R19, R2, 0x1, P0 ;  /* 0x0000000213137211 */ /* 0x000fc600000f0eff */
[C---:B-1----:R-:W-:Y:S01]  /*0e90*/  IMAD R25, R8.reuse, 0x4, R23 ;  /* 0x0000000408197824 */ /* 0x042fe200078e0217 */
[-C--:B------:R-:W-:Y:S01]  /*0ea0*/  IADD3 R20, P0, PT, R31, R9.reuse, RZ ;  /* 0x000000091f147210 */ /* 0x080fe20007f1e0ff */
[----:B------:R0:W5:Y:S02]  /*0eb0*/  LDG.E.U8 R40, desc[UR20][R18.64] ;  /* 0x0000001412287981 */ /* 0x000164000c1e1100 */
[C---:B---3--:R-:W-:Y:S01]  /*0ec0*/  IMAD R17, R8.reuse, 0x8, R25 ;  /* 0x0000000808117824 */ /* 0x048fe200078e0219 */
[-C--:B------:R-:W-:Y:S02]  /*0ed0*/  LEA.HI.X.SX32 R27, R29, R2.reuse, 0x1, P1 ;  /* 0x000000021d1b7211 */ /* 0x080fe400008f0eff */
[-C--:B------:R-:W-:Y:S01]  /*0ee0*/  LEA.HI.X.SX32 R21, R31, R2.reuse, 0x1, P0 ;  /* 0x000000021f157211 */ /* 0x080fe200000f0eff */
[C---:B------:R-:W-:Y:S01]  /*0ef0*/  IMAD R29, R8.reuse, 0x4, R17 ;  /* 0x00000004081d7824 */ /* 0x040fe200078e0211 */
[CC--:B------:R-:W-:Y:S01]  /*0f00*/  IADD3 R22, P0, PT, R23.reuse, R9.reuse, RZ ;  /* 0x0000000917167210 */ /* 0x0c0fe20007f1e0ff */
[----:B------:R-:W5:Y:S02]  /*0f10*/  LDG.E.U8 R59, desc[UR20][R26.64] ;  /* 0x000000141a3b7981 */ /* 0x000f64000c1e1100 */
[----:B------:R-:W-:Y:S01]  /*0f20*/  IMAD R31, R8, 0x4, R29 ;  /* 0x00000004081f7824 */ /* 0x000fe200078e021d */
[----:B------:R-:W-:Y:S01]  /*0f30*/  LEA.HI.X.SX32 R23, R23, R2, 0x1, P0 ;  /* 0x0000000217177211 */ /* 0x000fe200000f0eff */
[----:B------:R1:W5:Y:S01]  /*0f40*/  LDG.E.U8 R61, desc[UR20][R20.64] ;  /* 0x00000014143d7981 */ /* 0x000362000c1e1100 */
[----:B------:R-:W-:-:S02]  /*0f50*/  IADD3 R24, P0, PT, R25, R9, RZ ;  /* 0x0000000919187210 */ /* 0x000fc40007f1e0ff */
[-C--:B0-----:R-:W-:Y:S01]  /*0f60*/  IADD3 R18, P1, PT, R29, R9.reuse, RZ ;  /* 0x000000091d127210 */ /* 0x081fe20007f3e0ff */
[----:B------:R0:W5:Y:S01]  /*0f70*/  LDG.E.U8 R42, desc[UR20][R22.64] ;  /* 0x00000014162a7981 */ /* 0x000162000c1e1100 */
[----:B------:R-:W-:Y:S02]  /*0f80*/  LEA.HI.X.SX32 R25, R25, R2, 0x1, P0 ;  /* 0x0000000219197211 */ /* 0x000fe400000f0eff */
[----:B------:R-:W-:Y:S01]  /*0f90*/  IADD3 R16, P0, PT, R17, R9, RZ ;  /* 0x0000000911107210 */ /* 0x000fe20007f1e0ff */
[----:B-1----:R-:W-:-:S03]  /*0fa0*/  IMAD R21, R8, 0x8, R31 ;  /* 0x0000000808157824 */ /* 0x002fc600078e021f */
[-C--:B------:R-:W-:Y:S01]  /*0fb0*/  LEA.HI.X.SX32 R17, R17, R2.reuse, 0x1, P0 ;  /* 0x0000000211117211 */ /* 0x080fe200000f0eff */
[----:B------:R-:W5:Y:S01]  /*0fc0*/  LDG.E.U8 R63, desc[UR20][R24.64] ;  /* 0x00000014183f7981 */ /* 0x000f62000c1e1100 */
[C---:B0-----:R-:W-:Y:S01]  /*0fd0*/  IMAD R23, R8.reuse, 0x4, R21 ;  /* 0x0000000408177824 */ /* 0x041fe200078e0215 */
[-C--:B------:R-:W-:Y:S02]  /*0fe0*/  LEA.HI.X.SX32 R19, R29, R2.reuse, 0x1, P1 ;  /* 0x000000021d137211 */ /* 0x080fe400008f0eff */
[----:B------:R-:W5:Y:S01]  /*0ff0*/  LDG.E.U8 R65, desc[UR20][R16.64] ;  /* 0x0000001410417981 */ /* 0x000f62000c1e1100 */
[CC--:B------:R-:W-:Y:S01]  /*1000*/  IADD3 R26, P0, PT, R31.reuse, R9.reuse, RZ ;  /* 0x000000091f1a7210 */ /* 0x0c0fe20007f1e0ff */
[C---:B------:R-:W-:Y:S02]  /*1010*/  IMAD R29, R8.reuse, 0x4, R23 ;  /* 0x00000004081d7824 */ /* 0x040fe400078e0217 */
[----:B------:R0:W5:Y:S01]  /*1020*/  LDG.E.U8 R46, desc[UR20][R18.64] ;  /* 0x00000014122e7981 */ /* 0x000162000c1e1100 */
[----:B------:R-:W-:Y:S01]  /*1030*/  LEA.HI.X.SX32 R27, R31, R2, 0x1, P0 ;  /* 0x000000021f1b7211 */ /* 0x000fe200000f0eff */
[----:B------:R-:W-:Y:S01]  /*1040*/  IMAD R31, R8, 0x8, R29 ;  /* 0x00000008081f7824 */ /* 0x000fe200078e021d */
[----:B------:R-:W-:-:S03]  /*1050*/  IADD3 R20, P0, PT, R21, R9, RZ ;  /* 0x0000000915147210 */ /* 0x000fc60007f1e0ff */
[----:B------:R1:W5:Y:S01]  /*1060*/  LDG.E.U8 R67, desc[UR20][R26.64] ;  /* 0x000000141a437981 */ /* 0x000362000c1e1100 */
[----:B------:R-:W-:Y:S01]  /*1070*/  LEA.HI.X.SX32 R21, R21, R2, 0x1, P0 ;  /* 0x0000000215157211 */ /* 0x000fe200000f0eff */
[----:B0-----:R-:W-:Y:S01]  /*1080*/  IMAD R19, R8, 0x4, R31 ;  /* 0x0000000408137824 */ /* 0x001fe200078e021f */
[----:B------:R-:W-:-:S03]  /*1090*/  IADD3 R22, P0, PT, R23, R9, RZ ;  /* 0x0000000917167210 */ /* 0x000fc60007f1e0ff */
[----:B------:R0:W5:Y:S01]  /*10a0*/  LDG.E.U8 R71, desc[UR20][R20.64] ;  /* 0x0000001414477981 */ /* 0x000162000c1e1100 */
[-C--:B------:R-:W-:Y:S01]  /*10b0*/  IADD3 R24, P1, PT, R29, R9.reuse, RZ ;  /* 0x000000091d187210 */ /* 0x080fe20007f3e0ff */
[C---:B-1----:R-:W-:Y:S01]  /*10c0*/  IMAD R27, R8.reuse, 0x4, R19 ;  /* 0x00000004081b7824 */ /* 0x042fe200078e0213 */
[-C--:B------:R-:W-:Y:S02]  /*10d0*/  LEA.HI.X.SX32 R23, R23, R2.reuse, 0x1, P0 ;  /* 0x0000000217177211 */ /* 0x080fe400000f0eff */
[-C--:B------:R-:W-:Y:S01]  /*10e0*/  IADD3 R16, P0, PT, R31, R9.reuse, RZ ;  /* 0x000000091f107210 */ /* 0x080fe20007f1e0ff */
[C---:B0-----:R-:W-:Y:S01]  /*10f0*/  IMAD R21, R8.reuse, 0x8, R27 ;  /* 0x0000000808157824 */ /* 0x041fe200078e021b */
[-C--:B------:R-:W-:Y:S01]  /*1100*/  LEA.HI.X.SX32 R25, R29, R2.reuse, 0x1, P1 ;  /* 0x000000021d197211 */ /* 0x080fe200008f0eff */
[----:B------:R0:W5:Y:S01]  /*1110*/  LDG.E.U8 R52, desc[UR20][R22.64] ;  /* 0x0000001416347981 */ /* 0x000162000c1e1100 */
        /* <DEDUP_REMOVED lines=14> */
[----:B------:R1:W5:Y:S01]  /*1200*/  LDG.E.U8 R79, desc[UR20][R26.64] ;  /* 0x000000141a4f7981 */ /* 0x000362000c1e1100 */
        /* <DEDUP_REMOVED lines=8> */
[----:B-1----:R-:W-:-:S03]  /*1290*/  IADD3 R26, P1, PT, R29, R9, RZ ;  /* 0x000000091d1a7210 */ /* 0x002fc60007f3e0ff */
[C---:B------:R-:W-:Y:S01]  /*12a0*/  IMAD R33, R8.reuse, 0x4, R31 ;  /* 0x0000000408217824 */ /* 0x040fe200078e021f */
[-C--:B------:R-:W-:Y:S01]  /*12b0*/  IADD3 R16, P0, PT, R17, R9.reuse, RZ ;  /* 0x0000000911107210 */ /* 0x080fe20007f1e0ff */
[----:B------:R1:W5:Y:S01]  /*12c0*/  LDG.E.U8 R83, desc[UR20][R24.64] ;  /* 0x0000001418537981 */ /* 0x000362000c1e1100 */
[-C--:B------:R-:W-:Y:S02]  /*12d0*/  LEA.HI.X.SX32 R27, R29, R2.reuse, 0x1, P1 ;  /* 0x000000021d1b7211 */ /* 0x080fe400008f0eff */
[-C--:B0-----:R-:W-:Y:S02]  /*12e0*/  IADD3 R22, P1, PT, R33, R9.reuse, RZ ;  /* 0x0000000921167210 */ /* 0x081fe40007f3e0ff */
[-C--:B------:R-:W-:Y:S02]  /*12f0*/  LEA.HI.X.SX32 R17, R17, R2.reuse, 0x1, P0 ;  /* 0x0000000211117211 */ /* 0x080fe400000f0eff */
[-C--:B------:R-:W-:Y:S01]  /*1300*/  IADD3 R18, P0, PT, R19, R9.reuse, RZ ;  /* 0x0000000913127210 */ /* 0x080fe20007f1e0ff */
[----:B------:R-:W-:Y:S01]  /*1310*/  UIMAD UR4, UR76, UR4, URZ ;  /* 0x000000044c0472a4 */ /* 0x000fe2000f8e02ff */
[-C--:B------:R-:W-:Y:S01]  /*1320*/  LEA.HI.X.SX32 R23, R33, R2.reuse, 0x1, P1 ;  /* 0x0000000221177211 */ /* 0x080fe200008f0eff */
[C---:B------:R-:W-:Y:S01]  /*1330*/  IMAD R33, R8.reuse, 0x4, R33 ;  /* 0x0000000408217824 */ /* 0x040fe200078e0221 */
[----:B------:R-:W-:Y:S01]  /*1340*/  LEA.HI.X.SX32 R19, R19, R2, 0x1, P0 ;  /* 0x0000000213137211 */ /* 0x000fe200000f0eff */
[----:B------:R0:W5:Y:S01]  /*1350*/  LDG.E.U8 R85, desc[UR20][R16.64] ;  /* 0x0000001410557981 */ /* 0x000162000c1e1100 */
[----:B------:R-:W-:Y:S01]  /*1360*/  IADD3 R20, P0, PT, R31, R9, RZ ;  /* 0x000000091f147210 */ /* 0x000fe20007f1e0ff */
[----:B-1----:R-:W-:-:S02]  /*1370*/  IMAD R25, R8, 0x8, R33 ;  /* 0x0000000808197824 */ /* 0x002fc400078e0221 */
[----:B------:R1:W5:Y:S01]  /*1380*/  LDG.E.U8 R62, desc[UR20][R18.64] ;  /* 0x00000014123e7981 */ /* 0x000362000c1e1100 */
[-C--:B------:R-:W-:Y:S01]  /*1390*/  LEA.HI.X.SX32 R21, R31, R2.reuse, 0x1, P0 ;  /* 0x000000021f157211 */ /* 0x080fe200000f0eff */
[C---:B------:R-:W-:Y:S02]  /*13a0*/  IMAD R29, R8.reuse, 0x4, R25 ;  /* 0x00000004081d7824 */ /* 0x040fe400078e0219 */
[----:B------:R3:W5:Y:S01]  /*13b0*/  LDG.E.U8 R64, desc[UR20][R22.64] ;  /* 0x0000001416407981 */ /* 0x000762000c1e1100 */
[CC--:B0-----:R-:W-:Y:S01]  /*13c0*/  IADD3 R16, P0, PT, R33.reuse, R9.reuse, RZ ;  /* 0x0000000921107210 */ /* 0x0c1fe20007f1e0ff */
[----:B------:R-:W-:Y:S01]  /*13d0*/  IMAD R8, R8, 0x4, R29 ;  /* 0x0000000408087824 */ /* 0x000fe200078e021d */
[----:B------:R-:W-:Y:S01]  /*13e0*/  LEA.HI R69, R72, 0xdc, RZ, 0x1a ;  /* 0x000000dc48457811 */ /* 0x000fe200078fd0ff */
[----:B------:R2:W5:Y:S01]  /*13f0*/  LDG.E.U8 R31, desc[UR20][R20.64] ;  /* 0x00000014141f7981 */ /* 0x000562000c1e1100 */
[----:B------:R-:W-:Y:S02]  /*1400*/  LEA.HI.X.SX32 R17, R33, R2, 0x1, P0 ;  /* 0x0000000221117211 */ /* 0x000fe400000f0eff */
[-C--:B-1----:R-:W-:Y:S01]  /*1410*/  IADD3 R18, P0, PT, R25, R9.reuse, RZ ;  /* 0x0000000919127210 */ /* 0x082fe20007f1e0ff */
[----:B------:R-:W5:Y:S01]  /*1420*/  LDG.E.U8 R27, desc[UR20][R26.64] ;  /* 0x000000141a1b7981 */ /* 0x000f62000c1e1100 */
[----:B------:R-:W-:-:S02]  /*1430*/  IADD3 R24, P1, PT, R29, R9, RZ ;  /* 0x000000091d187210 */ /* 0x000fc40007f3e0ff */
[-C--:B------:R-:W-:Y:S02]  /*1440*/  LEA.HI.X.SX32 R19, R25, R2.reuse, 0x1, P0 ;  /* 0x0000000219137211 */ /* 0x080fe400000f0eff */
[----:B---3--:R-:W-:Y:S01]  /*1450*/  IADD3 R22, P0, PT, R8, R9, RZ ;  /* 0x0000000908167210 */ /* 0x008fe20007f1e0ff */
[----:B------:R-:W-:Y:S01]  /*1460*/  IMAD R9, R73, UR5, RZ ;  /* 0x0000000549097c24 */ /* 0x000fe2000f8e02ff */
[-C--:B------:R-:W-:Y:S02]  /*1470*/  LEA.HI.X.SX32 R25, R29, R2.reuse, 0x1, P1 ;  /* 0x000000021d197211 */ /* 0x080fe400008f0eff */
[----:B------:R-:W-:Y:S01]  /*1480*/  LEA.HI R68, R72, 0xec, RZ, 0x1a ;  /* 0x000000ec48447811 */ /* 0x000fe200078fd0ff */
[----:B--2---:R-:W-:Y:S01]  /*1490*/  IMAD R21, R69, UR9, RZ ;  /* 0x0000000945157c24 */ /* 0x004fe2000f8e02ff */
[----:B------:R-:W-:Y:S01]  /*14a0*/  LEA.HI.X.SX32 R23, R8, R2, 0x1, P0 ;  /* 0x0000000208177211 */ /* 0x000fe200000f0eff */
[----:B------:R-:W-:Y:S01]  /*14b0*/  USHF.R.S32.HI UR5, URZ, 0x1f, UR4 ;  /* 0x0000001fff057899 */ /* 0x000fe20008011404 */
[----:B------:R-:W-:Y:S01]  /*14c0*/  LEA.HI R2, R72, 0xfc, RZ, 0x1a ;  /* 0x000000fc48027811 */ /* 0x000fe200078fd0ff */
[----:B------:R-:W-:Y:S01]  /*14d0*/  IMAD R89, R68, UR9, RZ ;  /* 0x0000000944597c24 */ /* 0x000fe2000f8e02ff */
[----:B------:R-:W-:Y:S01]  /*14e0*/  IADD3 R86, P1, P0, R9, UR4, R86 ;  /* 0x0000000409567c10 */ /* 0x000fe2000f83e056 */
[----:B------:R0:W5:Y:S01]  /*14f0*/  LDG.E.U8 R33, desc[UR20][R18.64] ;  /* 0x0000001412217981 */ /* 0x000162000c1e1100 */
[----:B------:R-:W-:Y:S01]  /*1500*/  SHF.R.S32.HI R8, RZ, 0x1f, R9 ;  /* 0x0000001fff087819 */ /* 0x000fe20000011409 */
[----:B------:R-:W-:Y:S01]  /*1510*/  IMAD R9, R2, UR9, RZ ;  /* 0x0000000902097c24 */ /* 0x000fe2000f8e02ff */
[-C--:B------:R-:W-:Y:S01]  /*1520*/  IADD3 R20, P3, PT, R89, R86.reuse, RZ ;  /* 0x0000005659147210 */ /* 0x080fe20007f7e0ff */
[----:B------:R1:W5:Y:S01]  /*1530*/  LDG.E.U8 R26, desc[UR20][R24.64] ;  /* 0x00000014181a7981 */ /* 0x000362000c1e1100 */
[----:B------:R-:W-:Y:S01]  /*1540*/  IADD3.X R8, PT, PT, R8, UR5, R87, P1, P0 ;  /* 0x0000000508087c10 */ /* 0x000fe20008fe0457 */
[----:B------:R-:W2:Y:S01]  /*1550*/  LDCU UR4, c[0x0][0x3c8] ;  /* 0x00007900ff0477ac */ /* 0x000ea20008000800 */
[----:B------:R-:W-:Y:S01]  /*1560*/  LEA.HI R70, R72, 0xcc, RZ, 0x1a ;  /* 0x000000cc48467811 */ /* 0x000fe200078fd0ff */
[----:B------:R3:W5:Y:S01]  /*1570*/  LDG.E.U8 R29, desc[UR20][R16.64] ;  /* 0x00000014101d7981 */ /* 0x000762000c1e1100 */
[----:B0-----:R-:W-:-:S03]  /*1580*/  IADD3 R18, P0, PT, R21, R86, RZ ;  /* 0x0000005615127210 */ /* 0x001fc60007f1e0ff */
[----:B------:R0:W5:Y:S01]  /*1590*/  LDG.E.U8 R23, desc[UR20][R22.64] ;  /* 0x0000001416177981 */ /* 0x000162000c1e1100 */
[----:B-1----:R-:W-:Y:S02]  /*15a0*/  IADD3 R24, P1, PT, R9, R86, RZ ;  /* 0x0000005609187210 */ /* 0x002fe40007f3e0ff */
[-C--:B------:R-:W-:Y:S02]  /*15b0*/  LEA.HI.X.SX32 R19, R21, R8.reuse, 0x1, P0 ;  /* 0x0000000815137211 */ /* 0x080fe400000f0eff */
[-C--:B------:R-:W-:Y:S02]  /*15c0*/  LEA.HI.X.SX32 R25, R9, R8.reuse, 0x1, P1 ;  /* 0x0000000809197211 */ /* 0x080fe400008f0eff */
[----:B------:R-:W-:Y:S01]  /*15d0*/  LEA.HI.X.SX32 R21, R89, R8, 0x1, P3 ;  /* 0x0000000859157211 */ /* 0x000fe200018f0eff */
[----:B---3--:R-:W-:Y:S01]  /*15e0*/  IMAD R17, R70, UR9, RZ ;  /* 0x0000000946117c24 */ /* 0x008fe2000f8e02ff */
[----:B0-----:R-:W-:Y:S01]  /*15f0*/  LOP3.LUT R22, R72, 0xff, RZ, 0xc0, !PT ;  /* 0x000000ff48167812 */ /* 0x001fe200078ec0ff */
[----:B------:R-:W5:Y:S04]  /*1600*/  LDG.E.U8 R24, desc[UR20][R24.64] ;  /* 0x0000001418187981 */ /* 0x000f68000c1e1100 */
[----:B------:R-:W5:Y:S01]  /*1610*/  LDG.E.U8 R20, desc[UR20][R20.64] ;  /* 0x0000001414147981 */ /* 0x000f62000c1e1100 */
[----:B------:R-:W-:-:S02]  /*1620*/  IADD3 R16, P2, PT, R17, R86, RZ ;  /* 0x0000005611107210 */ /* 0x000fc40007f5e0ff */
[--C-:B------:R-:W-:Y:S01]  /*1630*/  SHF.R.U32.HI R74, RZ, 0x5, R72.reuse ;  /* 0x00000005ff4a7819 */ /* 0x100fe20000011648 */
[----:B------:R-:W5:Y:S01]  /*1640*/  LDG.E.U8 R18, desc[UR20][R18.64] ;  /* 0x0000001412127981 */ /* 0x000f62000c1e1100 */
[----:B------:R-:W-:Y:S02]  /*1650*/  LEA.HI.X.SX32 R17, R17, R8, 0x1, P2 ;  /* 0x0000000811117211 */ /* 0x000fe400010f0eff */
[----:B------:R-:W0:Y:S01]  /*1660*/  LDC.64 R8, c[0x0][0x3c0] ;  /* 0x0000f000ff087b82 */ /* 0x000e220000000a00 */
[----:B------:R-:W-:Y:S01]  /*1670*/  SHF.R.S32.HI R66, RZ, 0x7, R72 ;  /* 0x00000007ff427819 */ /* 0x000fe20000011448 */
[----:B--2---:R-:W-:Y:S01]  /*1680*/  IMAD R22, R22, UR4, RZ ;  /* 0x0000000416167c24 */ /* 0x004fe2000f8e02ff */
[----:B------:R1:W5:Y:S01]  /*1690*/  LDG.E.U8 R16, desc[UR20][R16.64] ;  /* 0x0000001410107981 */ /* 0x000362000c1e1100 */
[----:B------:R-:W-:Y:S02]  /*16a0*/  R2UR UR19, R74 ;  /* 0x000000004a1372ca */ /* 0x000fe400000e0000 */
[----:B----4-:R-:W-:-:S02]  /*16b0*/  R2UR UR9, R48 ;  /* 0x00000000300972ca */ /* 0x010fc400000e0000 */
[----:B-1----:R-:W-:-:S04]  /*16c0*/  SGXT R17, R66, 0x1 ;  /* 0x000000014211781a */ /* 0x002fc80000000200 */
[----:B------:R-:W-:Y:S01]  /*16d0*/  LOP3.LUT R17, R17, 0x90, RZ, 0xc0, !PT ;  /* 0x0000009011117812 */ /* 0x000fe200078ec0ff */
[----:B0-----:R-:W-:-:S05]  /*16e0*/  IMAD R19, R8, UR76, RZ ;  /* 0x0000004c08137c24 */ /* 0x001fca000f8e02ff */
[--C-:B------:R-:W-:Y:S02]  /*16f0*/  IADD3 R154, P0, P1, R22, R154, R19.reuse ;  /* 0x0000009a169a7210 */ /* 0x100fe4000791e013 */
[----:B------:R-:W-:Y:S02]  /*1700*/  SHF.R.S32.HI R22, RZ, 0x1f, R22 ;  /* 0x0000001fff167819 */ /* 0x000fe40000011416 */
[----:B------:R-:W-:Y:S02]  /*1710*/  SHF.R.S32.HI R8, RZ, 0x1f, R19 ;  /* 0x0000001fff087819 */ /* 0x000fe40000011413 */
[----:B------:R-:W-:Y:S02]  /*1720*/  LOP3.LUT R86, R17, 0x7f, R72, 0x78, !PT ;  /* 0x0000007f11567812 */ /* 0x000fe400078e7848 */
[----:B------:R-:W-:Y:S01]  /*1730*/  IADD3.X R155, PT, PT, R22, R155, R8, P0, P1 ;  /* 0x0000009b169b7210 */ /* 0x000fe200007e2408 */
[----:B------:R-:W-:Y:S06]  /*1740*/  BRA.U UP1, `(.L_x_5) ;  /* 0x0000000101187547 */ /* 0x000fec000b800000 */
[----:B------:R-:W-:Y:S01]  /*1750*/  ELECT P0, URZ, PT ;  /* 0x0000000000ff782f */ /* 0x000fe20003800000 */
[----:B------:R-:W-:Y:S01]  /*1760*/  IMAD.MOV.U32 R8, RZ, RZ, 0x1 ;  /* 0x00000001ff087424 */ /* 0x000fe200078e00ff */
[----:B------:R-:W-:Y:S01]  /*1770*/  UMOV UR4, 0x40 ;  /* 0x0000004000047882 */ /* 0x000fe20000000000 */
[----:B------:R-:W-:Y:S01]  /*1780*/  UVIRTCOUNT.DEALLOC.SMPOOL 0x80 ;  /* 0x000000800000784c */ /* 0x000fe20000000000 */
[----:B------:R-:W-:-:S09]  /*1790*/  ULEA UR4, UR6, UR4, 0x18 ;  /* 0x0000000406047291 */ /* 0x000fd2000f8ec0ff */
[----:B------:R0:W-:Y:S03]  /*17a0*/  @P0 STS.U8 [UR4], R8 ;  /* 0x00000008ff000988 */ /* 0x0001e60008000004 */
.L_x_5:
[----:B-----5:R1:W-:Y:S01]  /*17b0*/  STS.U8 [R86+UR8+0x400], R7 ;  /* 0x0004000756007988 */ /* 0x0203e20008000008 */
[----:B------:R-:W-:Y:S01]  /*17c0*/  USHF.L.U32 UR4, UR19, 0x15, URZ ;  /* 0x0000001513047899 */ /* 0x000fe200080006ff */
[----:B------:R-:W-:Y:S01]  /*17d0*/  LOP3.LUT P4, RZ, R72, 0xff, RZ, 0xc0, !PT ;  /* 0x000000ff48ff7812 */ /* 0x000fe2000788c0ff */
[----:B------:R-:W-:Y:S01]  /*17e0*/  ULOP3.LUT UR12, UR19, 0x4, URZ, 0xc0, !UPT ;  /* 0x00000004130c7892 */ /* 0x000fe2000f8ec0ff */
[----:B------:R2:W-:Y:S01]  /*17f0*/  STS.U8 [R86+UR8], R3 ;  /* 0x0000000356007988 */ /* 0x0005e20008000008 */
[----:B------:R-:W-:Y:S02]  /*1800*/  ULOP3.LUT UR6, UR4, 0x600000, URZ, 0xc0, !UPT ;  /* 0x0060000004067892 */ /* 0x000fe4000f8ec0ff */
[----:B------:R-:W-:Y:S01]  /*1810*/  UIADD3 UR69, UPT, UPT, UR7, 0x40, URZ ;  /* 0x0000004007457890 */ /* 0x000fe2000fffe0ff */
[----:B------:R3:W-:Y:S01]  /*1820*/  STS.U8 [R86+UR8+0x200], R5 ;  /* 0x0002000556007988 */ /* 0x0007e20008000008 */
[----:B------:R-:W-:Y:S01]  /*1830*/  UIADD3 UR10, UPT, UPT, UR9, UR6, URZ ;  /* 0x00000006090a7290 */ /* 0x000fe2000fffe0ff */
[----:B-1----:R-:W-:Y:S01]  /*1840*/  LOP3.LUT R7, R86, 0x20, RZ, 0x3c, !PT ;  /* 0x0000002056077812 */ /* 0x002fe200078e3cff */
[----:B------:R-:W-:Y:S01]  /*1850*/  UMOV UR4, 0x1 ;  /* 0x0000000100047882 */ /* 0x000fe20000000000 */
[----:B------:R-:W-:Y:S01]  /*1860*/  STS.U8 [R86+UR8+0x600], R35 ;  /* 0x0006002356007988 */ /* 0x000fe20008000008 */
[----:B------:R-:W-:Y:S01]  /*1870*/  ULEA UR10, UR12, UR10, 0x5 ;  /* 0x0000000a0c0a7291 */ /* 0x000fe2000f8e28ff */
[C---:B--2---:R-:W-:Y:S01]  /*1880*/  IMAD.SHL.U32 R3, R9.reuse, 0x8, RZ ;  /* 0x0000000809037824 */ /* 0x044fe200078e00ff */
[----:B------:R-:W-:Y:S01]  /*1890*/  VOTEU.ALL UP2, P4 ;  /* 0x0000000000ff7886 */ /* 0x000fe20002040000 */
[----:B------:R-:W-:Y:S01]  /*18a0*/  STS.U8 [R86+UR8+0x800], R37 ;  /* 0x0008002556007988 */ /* 0x000fe20008000008 */
[----:B------:R-:W-:Y:S01]  /*18b0*/  VOTEU.ALL UP0, P4 ;  /* 0x0000000000ff7886 */ /* 0x000fe20002000000 */
[----:B---3--:R-:W-:Y:S01]  /*18c0*/  IMAD.SHL.U32 R5, R9, 0x10, RZ ;  /* 0x0000001009057824 */ /* 0x008fe200078e00ff */
[----:B------:R-:W-:Y:S01]  /*18d0*/  IADD3 R138, P0, PT, R3, R154, RZ ;  /* 0x0000009a038a7210 */ /* 0x000fe20007f1e0ff */
[----:B------:R-:W-:Y:S01]  /*18e0*/  STS.U8 [R86+UR8+0xa00], R39 ;  /* 0x000a002756007988 */ /* 0x000fe20008000008 */
[----:B------:R-:W-:-:S04]  /*18f0*/  @!UP2 UIADD3 UR14, UPT, UPT, -UR4, 0x100000, URZ ;  /* 0x00100000040ea890 */ /* 0x000fc8000fffe1ff */
[----:B------:R-:W-:Y:S02]  /*1900*/  @!UP2 USHF.L.U32 UR15, UR14, 0xb, URZ ;  /* 0x0000000b0e0fa899 */ /* 0x000fe400080006ff */
[----:B------:R-:W-:Y:S01]  /*1910*/  @!UP2 USHF.L.U32 UR14, UR14, 0x1, URZ ;  /* 0x000000010e0ea899 */ /* 0x000fe200080006ff */
[----:B------:R-:W-:Y:S04]  /*1920*/  STS.U8 [R86+UR8+0xc00], R41 ;  /* 0x000c002956007988 */ /* 0x000fe80008000008 */
        /* <DEDUP_REMOVED lines=24> */
[----:B------:R-:W-:Y:S01]  /*1ab0*/  STS.U8 [R86+UR8+0x3e00], R23 ;  /* 0x003e001756007988 */ /* 0x000fe20008000008 */
[----:B------:R-:W-:-:S03]  /*1ac0*/  ISETP.LT.AND P1, PT, RZ, UR69, PT ;  /* 0x00000045ff007c0c */ /* 0x000fc6000bf21270 */
[----:B------:R-:W-:Y:S04]  /*1ad0*/  STS.U8 [R7+UR8+0x100], R0 ;  /* 0x0001000007007988 */ /* 0x000fe80008000008 */
[----:B------:R1:W-:Y:S04]  /*1ae0*/  STS.U8 [R7+UR8+0x300], R4 ;  /* 0x0003000407007988 */ /* 0x0003e80008000008 */
[----:B------:R-:W-:Y:S04]  /*1af0*/  STS.U8 [R7+UR8+0x500], R30 ;  /* 0x0005001e07007988 */ /* 0x000fe80008000008 */
[----:B------:R-:W-:Y:S01]  /*1b00*/  STS.U8 [R7+UR8+0x700], R6 ;  /* 0x0007000607007988 */ /* 0x000fe20008000008 */
[----:B------:R-:W-:-:S03]  /*1b10*/  LEA.HI.X.SX32 R139, R3, R155, 0x1, P0 ;  /* 0x0000009b038b7211 */ /* 0x000fc600000f0eff */
        /* <DEDUP_REMOVED lines=27> */
[----:B------:R2:W-:Y:S01]  /*1cd0*/  STS.U8 [R7+UR8+0x3b00], R20 ;  /* 0x003b001407007988 */ /* 0x0005e20008000008 */
[----:B------:R-:W-:-:S02]  /*1ce0*/  IADD3 R122, P2, PT, R5, R154, RZ ;  /* 0x0000009a057a7210 */ /* 0x000fc40007f5e0ff */
[----:B-1----:R-:W-:Y:S01]  /*1cf0*/  PRMT R4, RZ, 0x7610, R4 ;  /* 0x00007610ff047816 */ /* 0x002fe20000000004 */
[----:B------:R-:W-:Y:S01]  /*1d00*/  STTM.16dp32bit_t0_t15.x64 tmem[UR10], RZ ;  /* 0x000000ff000079ed */ /* 0x000fe20008b0000a */
[----:B------:R-:W-:Y:S01]  /*1d10*/  STTM.16dp32bit_t16_t31.x64 tmem[UR10+0x40], RZ ;  /* 0x000040ff000079ed */ /* 0x000fe20008b2000a */
[----:B--2---:R-:W-:Y:S01]  /*1d20*/  IMAD R7, R9, 0x18, RZ ;  /* 0x0000001809077824 */ /* 0x004fe200078e02ff */
[-C--:B------:R-:W-:Y:S01]  /*1d30*/  LEA.HI.X.SX32 R123, R5, R155.reuse, 0x1, P2 ;  /* 0x0000009b057b7211 */ /* 0x080fe200010f0eff */
[----:B------:R-:W-:Y:S01]  /*1d40*/  IMAD R3, R9, 0x9, RZ ;  /* 0x0000000909037824 */ /* 0x000fe200078e02ff */
[----:B------:R-:W1:Y:S02]  /*1d50*/  FENCE.VIEW.ASYNC.T ;  /* 0x00000000000073c6 */ /* 0x000e640000000200 */
[-C--:B------:R-:W-:Y:S01]  /*1d60*/  IADD3 R106, P0, PT, R7, R154.reuse, RZ ;  /* 0x0000009a076a7210 */ /* 0x080fe20007f1e0ff */
[----:B------:R-:W-:Y:S01]  /*1d70*/  IMAD R5, R9, 0x11, RZ ;  /* 0x0000001109057824 */ /* 0x000fe200078e02ff */
[----:B------:R-:W-:Y:S01]  /*1d80*/  IADD3 R136, P2, PT, R3, R154, RZ ;  /* 0x0000009a03887210 */ /* 0x000fe20007f5e0ff */
[----:B-1----:R-:W-:Y:S01]  /*1d90*/  BAR.SYNC.DEFER_BLOCKING 0x0 ;  /* 0x0000000000007b1d */ /* 0x002fe20000010000 */
[----:B------:R-:W-:-:S02]  /*1da0*/  LEA.HI.X.SX32 R107, R7, R155, 0x1, P0 ;  /* 0x0000009b076b7211 */ /* 0x000fc400000f0eff */
[----:B------:R-:W-:Y:S01]  /*1db0*/  IADD3 R152, P0, PT, R154, R9, RZ ;  /* 0x000000099a987210 */ /* 0x000fe20007f1e0ff */
[----:B------:R-:W-:-:S03]  /*1dc0*/  IMAD R7, R9, 0x19, RZ ;  /* 0x0000001909077824 */ /* 0x000fc600078e02ff */
[-C--:B------:R-:W-:Y:S02]  /*1dd0*/  LEA.HI.X.SX32 R153, R9, R155.reuse, 0x1, P0 ;  /* 0x0000009b09997211 */ /* 0x080fe400000f0eff */
[-C--:B------:R-:W-:Y:S02]  /*1de0*/  IADD3 R120, P0, PT, R5, R154.reuse, RZ ;  /* 0x0000009a05787210 */ /* 0x080fe40007f1e0ff */
[-C--:B------:R-:W-:Y:S01]  /*1df0*/  LEA.HI.X.SX32 R137, R3, R155.reuse, 0x1, P2 ;  /* 0x0000009b03897211 */ /* 0x080fe200010f0eff */
[----:B------:R-:W-:Y:S01]  /*1e00*/  IMAD.SHL.U32 R3, R9, 0x2, RZ ;  /* 0x0000000209037824 */ /* 0x000fe200078e00ff */
[----:B------:R-:W-:Y:S01]  /*1e10*/  LEA.HI.X.SX32 R121, R5, R155, 0x1, P0 ;  /* 0x0000009b05797211 */ /* 0x000fe200000f0eff */
[----:B------:R-:W-:Y:S01]  /*1e20*/  IMAD R5, R9, 0xa, RZ ;  /* 0x0000000a09057824 */ /* 0x000fe200078e02ff */
[-C--:B------:R-:W-:Y:S02]  /*1e30*/  IADD3 R104, P2, PT, R7, R154.reuse, RZ ;  /* 0x0000009a07687210 */ /* 0x080fe40007f5e0ff */
[----:B------:R-:W-:-:S02]  /*1e40*/  IADD3 R150, P0, PT, R3, R154, RZ ;  /* 0x0000009a03967210 */ /* 0x000fc40007f1e0ff */
[-C--:B------:R-:W-:Y:S02]  /*1e50*/  LEA.HI.X.SX32 R105, R7, R155.reuse, 0x1, P2 ;  /* 0x0000009b07697211 */ /* 0x080fe400010f0eff */
[-C--:B------:R-:W-:Y:S02]  /*1e60*/  IADD3 R134, P2, PT, R5, R154.reuse, RZ ;  /* 0x0000009a05867210 */ /* 0x080fe40007f5e0ff */
[-C--:B------:R-:W-:Y:S01]  /*1e70*/  LEA.HI.X.SX32 R151, R3, R155.reuse, 0x1, P0 ;  /* 0x0000009b03977211 */ /* 0x080fe200000f0eff */
[----:B------:R-:W-:Y:S01]  /*1e80*/  IMAD R3, R9, 0x12, RZ ;  /* 0x0000001209037824 */ /* 0x000fe200078e02ff */
[----:B------:R-:W-:Y:S01]  /*1e90*/  LEA.HI.X.SX32 R135, R5, R155, 0x1, P2 ;  /* 0x0000009b05877211 */ /* 0x000fe200010f0eff */
[----:B------:R-:W-:Y:S01]  /*1ea0*/  IMAD R5, R9, 0x1a, RZ ;  /* 0x0000001a09057824 */ /* 0x000fe200078e02ff */
[----:B------:R-:W1:Y:S02]  /*1eb0*/  FENCE.VIEW.ASYNC.S ;  /* 0x00000000000073c6 */ /* 0x000e640000000000 */
[----:B-1----:R1:W2:Y:S02]  /*1ec0*/  @!UP0 SYNCS.EXCH.64 URZ, [UR8+0xa800], UR14 ;  /* 0x00a8000e08ff85b2 */ /* 0x0022a40008000100 */
[----:B--2---:R-:W-:Y:S01]  /*1ed0*/  BAR.SYNC.DEFER_BLOCKING 0x0 ;  /* 0x0000000000007b1d */ /* 0x004fe20000010000 */
[----:B------:R-:W-:-:S02]  /*1ee0*/  IADD3 R118, P0, PT, R3, R154, RZ ;  /* 0x0000009a03767210 */ /* 0x000fc40007f1e0ff */
[----:B------:R-:W-:Y:S02]  /*1ef0*/  IADD3 R102, P2, PT, R5, R154, RZ ;  /* 0x0000009a05667210 */ /* 0x000fe40007f5e0ff */
[-C--:B------:R-:W-:Y:S01]  /*1f00*/  LEA.HI.X.SX32 R119, R3, R155.reuse, 0x1, P0 ;  /* 0x0000009b03777211 */ /* 0x080fe200000f0eff */
[----:B------:R-:W-:Y:S01]  /*1f10*/  IMAD R3, R9, 0x3, RZ ;  /* 0x0000000309037824 */ /* 0x000fe200078e02ff */
[----:B------:R-:W-:Y:S01]  /*1f20*/  LEA.HI.X.SX32 R103, R5, R155, 0x1, P2 ;  /* 0x0000009b05677211 */ /* 0x000fe200010f0eff */
[----:B------:R-:W-:-:S03]  /*1f30*/  IMAD R5, R9, 0xb, RZ ;  /* 0x0000000b09057824 */ /* 0x000fc600078e02ff */
[-C--:B------:R-:W-:Y:S02]  /*1f40*/  IADD3 R148, P0, PT, R3, R154.reuse, RZ ;  /* 0x0000009a03947210 */ /* 0x080fe40007f1e0ff */
[----:B------:R-:W-:Y:S02]  /*1f50*/  IADD3 R132, P2, PT, R5, R154, RZ ;  /* 0x0000009a05847210 */ /* 0x000fe40007f5e0ff */
[-C--:B------:R-:W-:Y:S01]  /*1f60*/  LEA.HI.X.SX32 R149, R3, R155.reuse, 0x1, P0 ;  /* 0x0000009b03957211 */ /* 0x080fe200000f0eff */
[----:B------:R-:W-:Y:S01]  /*1f70*/  IMAD R3, R9, 0x13, RZ ;  /* 0x0000001309037824 */ /* 0x000fe200078e02ff */
[----:B------:R-:W-:Y:S01]  /*1f80*/  LEA.HI.X.SX32 R133, R5, R155, 0x1, P2 ;  /* 0x0000009b05857211 */ /* 0x000fe200010f0eff */
[----:B------:R-:W-:-:S03]  /*1f90*/  IMAD R5, R9, 0x1b, RZ ;  /* 0x0000001b09057824 */ /* 0x000fc600078e02ff */
[-C--:B------:R-:W-:Y:S02]  /*1fa0*/  IADD3 R116, P0, PT, R3, R154.reuse, RZ ;  /* 0x0000009a03747210 */ /* 0x080fe40007f1e0ff */
[-C--:B------:R-:W-:Y:S01]  /*1fb0*/  IADD3 R100, P2, PT, R5, R154.reuse, RZ ;  /* 0x0000009a05647210 */ /* 0x080fe20007f5e0ff */
[----:B------:R-:W-:Y:S01]  /*1fc0*/  IMAD R7, R9, 0x16, RZ ;  /* 0x0000001609077824 */ /* 0x000fe200078e02ff */
[-C--:B------:R-:W-:Y:S01]  /*1fd0*/  LEA.HI.X.SX32 R117, R3, R155.reuse, 0x1, P0 ;  /* 0x0000009b03757211 */ /* 0x080fe200000f0eff */
[----:B------:R-:W-:Y:S01]  /*1fe0*/  IMAD.SHL.U32 R3, R9, 0x4, RZ ;  /* 0x0000000409037824 */ /* 0x000fe200078e00ff */
[----:B------:R-:W-:Y:S01]  /*1ff0*/  LEA.HI.X.SX32 R101, R5, R155, 0x1, P2 ;  /* 0x0000009b05657211 */ /* 0x000fe200010f0eff */
[----:B------:R-:W-:Y:S01]  /*2000*/  IMAD R5, R9, 0xc, RZ ;  /* 0x0000000c09057824 */ /* 0x000fe200078e02ff */
[----:B------:R-:W-:Y:S01]  /*2010*/  PRMT R12, RZ, 0x7610, R12 ;  /* 0x00007610ff0c7816 */ /* 0x000fe2000000000c */
[----:B------:R-:W2:Y:S01]  /*2020*/  @P1 LDG.E.U8 R4, desc[UR20][R154.64] ;  /* 0x000000149a041981 */ /* 0x000ea2000c1e1100 */
[----:B------:R-:W-:-:S02]  /*2030*/  IADD3 R146, P0, PT, R3, R154, RZ ;  /* 0x0000009a03927210 */ /* 0x000fc40007f1e0ff */
[-C--:B------:R-:W-:Y:S02]  /*2040*/  IADD3 R130, P2, PT, R5, R154.reuse, RZ ;  /* 0x0000009a05827210 */ /* 0x080fe40007f5e0ff */
[-C--:B------:R-:W-:Y:S01]  /*2050*/  LEA.HI.X.SX32 R147, R3, R155.reuse, 0x1, P0 ;  /* 0x0000009b03937211 */ /* 0x080fe200000f0eff */
[----:B------:R-:W-:Y:S01]  /*2060*/  IMAD R3, R9, 0x14, RZ ;  /* 0x0000001409037824 */ /* 0x000fe200078e02ff */
[----:B------:R-:W-:Y:S01]  /*2070*/  LEA.HI.X.SX32 R131, R5, R155, 0x1, P2 ;  /* 0x0000009b05837211 */ /* 0x000fe200010f0eff */
[----:B------:R-:W-:Y:S01]  /*2080*/  IMAD R5, R9, 0x1c, RZ ;  /* 0x0000001c09057824 */ /* 0x000fe200078e02ff */
[----:B------:R-:W-:Y:S01]  /*2090*/  PRMT R20, RZ, 0x7610, R20 ;  /* 0x00007610ff147816 */ /* 0x000fe20000000014 */
[----:B------:R-:W3:Y:S01]  /*20a0*/  @P1 LDG.E.U8 R12, desc[UR20][R138.64] ;  /* 0x000000148a0c1981 */ /* 0x000ee2000c1e1100 */
[-C--:B------:R-:W-:Y:S02]  /*20b0*/  IADD3 R114, P0, PT, R3, R154.reuse, RZ ;  /* 0x0000009a03727210 */ /* 0x080fe40007f1e0ff */
[----:B------:R-:W-:-:S02]  /*20c0*/  IADD3 R98, P2, PT, R5, R154, RZ ;  /* 0x0000009a05627210 */ /* 0x000fc40007f5e0ff */
[-C--:B------:R-:W-:Y:S01]  /*20d0*/  LEA.HI.X.SX32 R115, R3, R155.reuse, 0x1, P0 ;  /* 0x0000009b03737211 */ /* 0x080fe200000f0eff */
[----:B------:R-:W-:Y:S01]  /*20e0*/  IMAD R3, R9, 0x5, RZ ;  /* 0x0000000509037824 */ /* 0x000fe200078e02ff */
[-C--:B------:R-:W-:Y:S01]  /*20f0*/  LEA.HI.X.SX32 R99, R5, R155.reuse, 0x1, P2 ;  /* 0x0000009b05637211 */ /* 0x080fe200010f0eff */
[----:B------:R-:W-:Y:S01]  /*2100*/  IMAD R5, R9, 0xd, RZ ;  /* 0x0000000d09057824 */ /* 0x000fe200078e02ff */
[----:B------:R-:W-:Y:S01]  /*2110*/  PRMT R28, RZ, 0x7610, R28 ;  /* 0x00007610ff1c7816 */ /* 0x000fe2000000001c */
[----:B------:R-:W4:Y:S01]  /*2120*/  @P1 LDG.E.U8 R20, desc[UR20][R122.64] ;  /* 0x000000147a141981 */ /* 0x000f22000c1e1100 */
[-C--:B------:R-:W-:Y:S02]  /*2130*/  IADD3 R144, P0, PT, R3, R154.reuse, RZ ;  /* 0x0000009a03907210 */ /* 0x080fe40007f1e0ff */
[-C--:B------:R-:W-:Y:S02]  /*2140*/  IADD3 R128, P2, PT, R5, R154.reuse, RZ ;  /* 0x0000009a05807210 */ /* 0x080fe40007f5e0ff */
[-C--:B------:R-:W-:Y:S01]  /*2150*/  LEA.HI.X.SX32 R145, R3, R155.reuse, 0x1, P0 ;  /* 0x0000009b03917211 */ /* 0x080fe200000f0eff */
[----:B------:R-:W-:Y:S01]  /*2160*/  IMAD R3, R9, 0x15, RZ ;  /* 0x0000001509037824 */ /* 0x000fe200078e02ff */
[----:B------:R-:W-:Y:S01]  /*2170*/  LEA.HI.X.SX32 R129, R5, R155, 0x1, P2 ;  /* 0x0000009b05817211 */ /* 0x000fe200010f0eff */
[----:B------:R-:W-:Y:S01]  /*2180*/  IMAD R5, R9, 0x1d, RZ ;  /* 0x0000001d09057824 */ /* 0x000fe200078e02ff */
[----:B------:R-:W-:Y:S01]  /*2190*/  PRMT R11, RZ, 0x7610, R11 ;  /* 0x00007610ff0b7816 */ /* 0x000fe2000000000b */
[----:B------:R-:W4:Y:S01]  /*21a0*/  @P1 LDG.E.U8 R28, desc[UR20][R106.64] ;  /* 0x000000146a1c1981 */ /* 0x000f22000c1e1100 */
[----:B------:R-:W-:-:S02]  /*21b0*/  IADD3 R112, P0, PT, R3, R154, RZ ;  /* 0x0000009a03707210 */ /* 0x000fc40007f1e0ff */
[-C--:B------:R-:W-:Y:S02]  /*21c0*/  IADD3 R96, P2, PT, R5, R154.reuse, RZ ;  /* 0x0000009a05607210 */ /* 0x080fe40007f5e0ff */
[-C--:B------:R-:W-:Y:S01]  /*21d0*/  LEA.HI.X.SX32 R113, R3, R155.reuse, 0x1, P0 ;  /* 0x0000009b03717211 */ /* 0x080fe200000f0eff */
[----:B------:R-:W-:Y:S01]  /*21e0*/  IMAD R3, R9, 0x6, RZ ;  /* 0x0000000609037824 */ /* 0x000fe200078e02ff */
[----:B------:R-:W-:Y:S01]  /*21f0*/  LEA.HI.X.SX32 R97, R5, R155, 0x1, P2 ;  /* 0x0000009b05617211 */ /* 0x000fe200010f0eff */
[----:B------:R-:W-:Y:S01]  /*2200*/  IMAD R5, R9, 0xe, RZ ;  /* 0x0000000e09057824 */ /* 0x000fe200078e02ff */
[----:B------:R-:W-:Y:S01]  /*2210*/  PRMT R17, RZ, 0x7610, R17 ;  /* 0x00007610ff117816 */ /* 0x000fe20000000011 */
[----:B------:R-:W4:Y:S01]  /*2220*/  @P1 LDG.E.U8 R11, desc[UR20][R152.64] ;  /* 0x00000014980b1981 */ /* 0x000f22000c1e1100 */
[-C--:B------:R-:W-:Y:S02]  /*2230*/  IADD3 R142, P0, PT, R3, R154.reuse, RZ ;  /* 0x0000009a038e7210 */ /* 0x080fe40007f1e0ff */
[----:B------:R-:W-:-:S02]  /*2240*/  IADD3 R126, P2, PT, R5, R154, RZ ;  /* 0x0000009a057e7210 */ /* 0x000fc40007f5e0ff */
[-C--:B------:R-:W-:Y:S01]  /*2250*/  LEA.HI.X.SX32 R143, R3, R155.reuse, 0x1, P0 ;  /* 0x0000009b038f7211 */ /* 0x080fe200000f0eff */
[----:B------:R-:W-:Y:S01]  /*2260*/  IMAD R3, R9, 0x7, RZ ;  /* 0x0000000709037824 */ /* 0x000fe200078e02ff */
[-C--:B------:R-:W-:Y:S01]  /*2270*/  LEA.HI.X.SX32 R127, R5, R155.reuse, 0x1, P2 ;  /* 0x0000009b057f7211 */ /* 0x080fe200010f0eff */
[----:B------:R-:W-:Y:S01]  /*2280*/  IMAD R5, R9, 0x1e, RZ ;  /* 0x0000001e09057824 */ /* 0x000fe200078e02ff */
[CC--:B------:R-:W-:Y:S01]  /*2290*/  IADD3 R110, P0, PT, R7.reuse, R154.reuse, RZ ;  /* 0x0000009a076e7210 */ /* 0x0c0fe20007f1e0ff */
[----:B------:R-:W4:Y:S01]  /*22a0*/  @P1 LDG.E.U8 R17, desc[UR20][R136.64] ;  /* 0x0000001488111981 */ /* 0x000f22000c1e1100 */
[----:B------:R-:W-:Y:S02]  /*22b0*/  PRMT R25, RZ, 0x7610, R25 ;  /* 0x00007610ff197816 */ /* 0x000fe40000000019 */
[----:B------:R-:W-:Y:S02]  /*22c0*/  LEA.HI.X.SX32 R111, R7, R155, 0x1, P0 ;  /* 0x0000009b076f7211 */ /* 0x000fe400000f0eff */
[----:B------:R-:W-:-:S02]  /*22d0*/  IADD3 R94, P2, PT, R5, R154, RZ ;  /* 0x0000009a055e7210 */ /* 0x000fc40007f5e0ff */
[----:B------:R-:W-:Y:S01]  /*22e0*/  IADD3 R140, P0, PT, R3, R154, RZ ;  /* 0x0000009a038c7210 */ /* 0x000fe20007f1e0ff */
[----:B------:R-:W4:Y:S01]  /*22f0*/  @P1 LDG.E.U8 R25, desc[UR20][R120.64] ;  /* 0x0000001478191981 */ /* 0x000f22000c1e1100 */
[-C--:B------:R-:W-:Y:S01]  /*2300*/  LEA.HI.X.SX32 R95, R5, R155.reuse, 0x1, P2 ;  /* 0x0000009b055f7211 */ /* 0x080fe200010f0eff */
[----:B------:R-:W-:Y:S01]  /*2310*/  IMAD R5, R9, 0x17, RZ ;  /* 0x0000001709057824 */ /* 0x000fe200078e02ff */
[----:B------:R-:W-:Y:S01]  /*2320*/  LEA.HI.X.SX32 R141, R3, R155, 0x1, P0 ;  /* 0x0000009b038d7211 */ /* 0x000fe200000f0eff */
[C---:B------:R-:W-:Y:S01]  /*2330*/  IMAD R3, R9.reuse, 0xf, RZ ;  /* 0x0000000f09037824 */ /* 0x040fe200078e02ff */
[----:B------:R-:W-:Y:S01]  /*2340*/  PRMT R31, RZ, 0x7610, R31 ;  /* 0x00007610ff1f7816 */ /* 0x000fe2000000001f */
[----:B------:R-:W-:Y:S01]  /*2350*/  IMAD R9, R9, 0x1f, RZ ;  /* 0x0000001f09097824 */ /* 0x000fe200078e02ff */
[----:B------:R-:W-:Y:S02]  /*2360*/  PRMT R6, RZ, 0x7610, R6 ;  /* 0x00007610ff067816 */ /* 0x000fe40000000006 */
[----:B------:R-:W-:-:S02]  /*2370*/  PRMT R14, RZ, 0x7610, R14 ;  /* 0x00007610ff0e7816 */ /* 0x000fc4000000000e */
[----:B------:R-:W-:Y:S01]  /*2380*/  PRMT R22, RZ, 0x7610, R22 ;  /* 0x00007610ff167816 */ /* 0x000fe20000000016 */
[----:B------:R-:W4:Y:S01]  /*2390*/  @P1 LDG.E.U8 R31, desc[UR20][R104.64] ;  /* 0x00000014681f1981 */ /* 0x000f22000c1e1100 */
[----:B------:R-:W-:Y:S02]  /*23a0*/  PRMT R30, RZ, 0x7610, R30 ;  /* 0x00007610ff1e7816 */ /* 0x000fe4000000001e */
[-C--:B------:R-:W-:Y:S01]  /*23b0*/  IADD3 R124, P0, PT, R3, R154.reuse, RZ ;  /* 0x0000009a037c7210 */ /* 0x080fe20007f1e0ff */
[----:B------:R-:W4:Y:S01]  /*23c0*/  @P1 LDG.E.U8 R6, desc[UR20][R150.64] ;  /* 0x0000001496061981 */ /* 0x000f22000c1e1100 */
[----:B------:R-:W-:Y:S02]  /*23d0*/  IADD3 R108, P2, PT, R5, R154, RZ ;  /* 0x0000009a056c7210 */ /* 0x000fe40007f5e0ff */
[----:B------:R-:W-:Y:S01]  /*23e0*/  PRMT R13, RZ, 0x7610, R13 ;  /* 0x00007610ff0d7816 */ /* 0x000fe2000000000d */
[----:B------:R-:W4:Y:S01]  /*23f0*/  @P1 LDG.E.U8 R14, desc[UR20][R134.64] ;  /* 0x00000014860e1981 */ /* 0x000f22000c1e1100 */
[----:B------:R-:W-:-:S02]  /*2400*/  PRMT R19, RZ, 0x7610, R19 ;  /* 0x00007610ff137816 */ /* 0x000fc40000000013 */
[----:B------:R-:W-:Y:S01]  /*2410*/  PRMT R27, RZ, 0x7610, R27 ;  /* 0x00007610ff1b7816 */ /* 0x000fe2000000001b */
[----:B------:R-:W4:Y:S01]  /*2420*/  @P1 LDG.E.U8 R22, desc[UR20][R118.64] ;  /* 0x0000001476161981 */ /* 0x000f22000c1e1100 */
[----:B------:R-:W-:Y:S02]  /*2430*/  PRMT R33, RZ, 0x7610, R33 ;  /* 0x00007610ff217816 */ /* 0x000fe40000000021 */
[----:B0-----:R-:W-:Y:S01]  /*2440*/  PRMT R8, RZ, 0x7610, R8 ;  /* 0x00007610ff087816 */ /* 0x001fe20000000008 */
[----:B------:R-:W4:Y:S01]  /*2450*/  @P1 LDG.E.U8 R30, desc[UR20][R102.64] ;  /* 0x00000014661e1981 */ /* 0x000f22000c1e1100 */
[----:B------:R-:W-:Y:S02]  /*2460*/  PRMT R16, RZ, 0x7610, R16 ;  /* 0x00007610ff107816 */ /* 0x000fe40000000010 */
[----:B------:R-:W-:Y:S01]  /*2470*/  PRMT R24, RZ, 0x7610, R24 ;  /* 0x00007610ff187816 */ /* 0x000fe20000000018 */
[----:B------:R-:W4:Y:S01]  /*2480*/  @P1 LDG.E.U8 R13, desc[UR20][R148.64] ;  /* 0x00000014940d1981 */ /* 0x000f22000c1e1100 */
[----:B------:R-:W-:-:S02]  /*2490*/  PRMT R32, RZ, 0x7610, R32 ;  /* 0x00007610ff207816 */ /* 0x000fc40000000020 */
[----:B------:R-:W-:Y:S01]  /*24a0*/  IADD3 R92, P3, PT, R9, R154, RZ ;  /* 0x0000009a095c7210 */ /* 0x000fe20007f7e0ff */
[----:B------:R-:W4:Y:S01]  /*24b0*/  @P1 LDG.E.U8 R19, desc[UR20][R132.64] ;  /* 0x0000001484131981 */ /* 0x000f22000c1e1100 */
[----:B------:R-:W-:Y:S02]  /*24c0*/  PRMT R15, RZ, 0x7610, R15 ;  /* 0x00007610ff0f7816 */ /* 0x000fe4000000000f */
[----:B------:R-:W-:Y:S01]  /*24d0*/  PRMT R21, RZ, 0x7610, R21 ;  /* 0x00007610ff157816 */ /* 0x000fe20000000015 */
[----:B------:R-:W4:Y:S01]  /*24e0*/  @P1 LDG.E.U8 R27, desc[UR20][R116.64] ;  /* 0x00000014741b1981 */ /* 0x000f22000c1e1100 */
[----:B------:R-:W-:Y:S02]  /*24f0*/  PRMT R29, RZ, 0x7610, R29 ;  /* 0x00007610ff1d7816 */ /* 0x000fe4000000001d */
[----:B------:R-:W-:Y:S01]  /*2500*/  PRMT R35, RZ, 0x7610, R35 ;  /* 0x00007610ff237816 */ /* 0x000fe20000000023 */
[----:B------:R-:W4:Y:S01]  /*2510*/  @P1 LDG.E.U8 R33, desc[UR20][R100.64] ;  /* 0x0000001464211981 */ /* 0x000f22000c1e1100 */
[----:B------:R-:W-:-:S02]  /*2520*/  PRMT R10, RZ, 0x7610, R10 ;  /* 0x00007610ff0a7816 */ /* 0x000fc4000000000a */
[----:B------:R-:W-:Y:S01]  /*2530*/  PRMT R18, RZ, 0x7610, R18 ;  /* 0x00007610ff127816 */ /* 0x000fe20000000012 */
[----:B------:R-:W4:Y:S01]  /*2540*/  @P1 LDG.E.U8 R8, desc[UR20][R146.64] ;  /* 0x0000001492081981 */ /* 0x000f22000c1e1100 */
[----:B------:R-:W-:Y:S02]  /*2550*/  PRMT R26, RZ, 0x7610, R26 ;  /* 0x00007610ff1a7816 */ /* 0x000fe4000000001a */
[----:B------:R-:W-:Y:S01]  /*2560*/  PRMT R34, RZ, 0x7610, R34 ;  /* 0x00007610ff227816 */ /* 0x000fe20000000022 */
[----:B------:R-:W4:Y:S01]  /*2570*/  @P1 LDG.E.U8 R16, desc[UR20][R130.64] ;  /* 0x0000001482101981 */ /* 0x000f22000c1e1100 */
[-C--:B------:R-:W-:Y:S02]  /*2580*/  LEA.HI.X.SX32 R125, R3, R155.reuse, 0x1, P0 ;  /* 0x0000009b037d7211 */ /* 0x080fe400000f0eff */
[----:B------:R-:W-:Y:S01]  /*2590*/  LEA.HI.X.SX32 R109, R5, R155, 0x1, P2 ;  /* 0x0000009b056d7211 */ /* 0x000fe200010f0eff */
[----:B------:R-:W4:Y:S01]  /*25a0*/  @P1 LDG.E.U8 R24, desc[UR20][R114.64] ;  /* 0x0000001472181981 */ /* 0x000f22000c1e1100 */
[----:B------:R-:W-:-:S02]  /*25b0*/  PRMT R7, RZ, 0x7610, R7 ;  /* 0x00007610ff077816 */ /* 0x000fc40000000007 */
[----:B------:R-:W-:Y:S01]  /*25c0*/  PRMT R23, RZ, 0x7610, R23 ;  /* 0x00007610ff177816 */ /* 0x000fe20000000017 */
[----:B------:R-:W4:Y:S01]  /*25d0*/  @P1 LDG.E.U8 R32, desc[UR20][R98.64] ;  /* 0x0000001462201981 */ /* 0x000f22000c1e1100 */
[----:B------:R-:W-:Y:S02]  /*25e0*/  PRMT R3, RZ, 0x7610, R3 ;  /* 0x00007610ff037816 */ /* 0x000fe40000000003 */
[----:B------:R-:W-:Y:S01]  /*25f0*/  PRMT R5, RZ, 0x7610, R5 ;  /* 0x00007610ff057816 */ /* 0x000fe20000000005 */
[----:B------:R-:W4:Y:S01]  /*2600*/  @P1 LDG.E.U8 R15, desc[UR20][R144.64] ;  /* 0x00000014900f1981 */ /* 0x000f22000c1e1100 */
[----:B------:R-:W-:-:S03]  /*2610*/  LEA.HI.X.SX32 R93, R9, R155, 0x1, P3 ;  /* 0x0000009b095d7211 */ /* 0x000fc600018f0eff */
[----:B------:R-:W4:Y:S04]  /*2620*/  @P1 LDG.E.U8 R21, desc[UR20][R128.64] ;  /* 0x0000001480151981 */ /* 0x000f28000c1e1100 */
        /* <DEDUP_REMOVED lines=9> */
[----:B------:R-:W4:Y:S01]  /*26c0*/  @P1 LDG.E.U8 R5, desc[UR20][R92.64] ;  /* 0x000000145c051981 */ /* 0x000f22000c1e1100 */
[----:B------:R-:W-:-:S02]  /*26d0*/  LOP3.LUT R71, R72, 0x80, RZ, 0xc0, !PT ;  /* 0x0000008048477812 */ /* 0x000fc400078ec0ff */
[----:B------:R-:W-:Y:S01]  /*26e0*/  LOP3.LUT R0, R72, 0x7f, RZ, 0xc0, !PT ;  /* 0x0000007f48007812 */ /* 0x000fe200078ec0ff */
[----:B-1----:R-:W-:-:S04]  /*26f0*/  @!UP2 UIADD3 UR14, UPT, UPT, -UR4, 0x100000, URZ ;  /* 0x00100000040ea890 */ /* 0x002fc8000fffe1ff */
[----:B------:R-:W-:Y:S02]  /*2700*/  @!UP2 USHF.L.U32 UR15, UR14, 0xb, URZ ;  /* 0x0000000b0e0fa899 */ /* 0x000fe400080006ff */
[----:B------:R-:W-:Y:S01]  /*2710*/  @!UP2 USHF.L.U32 UR14, UR14, 0x1, URZ ;  /* 0x000000010e0ea899 */ /* 0x000fe200080006ff */
[----:B------:R-:W-:Y:S01]  /*2720*/  IMAD R85, R71, 0x20, R0 ;  /* 0x0000002047557824 */ /* 0x000fe200078e0200 */
[----:B------:R-:W-:Y:S01]  /*2730*/  VOTEU.ALL UP0, P4 ;  /* 0x0000000000ff7886 */ /* 0x000fe20002000000 */
[----:B------:R-:W-:-:S04]  /*2740*/  @!UP2 UIADD3 UR4, UPT, UPT, -UR4, 0x100000, URZ ;  /* 0x001000000404a890 */ /* 0x000fc8000fffe1ff */
[----:B------:R-:W-:Y:S02]  /*2750*/  @!UP2 USHF.L.U32 UR5, UR4, 0xb, URZ ;  /* 0x0000000b0405a899 */ /* 0x000fe400080006ff */
[----:B------:R-:W-:Y:S01]  /*2760*/  @!UP2 USHF.L.U32 UR4, UR4, 0x1, URZ ;  /* 0x000000010404a899 */ /* 0x000fe200080006ff */
[C---:B------:R-:W-:Y:S02]  /*2770*/  LOP3.LUT R84, R85.reuse, 0x10, RZ, 0x3c, !PT ;  /* 0x0000001055547812 */ /* 0x040fe400078e3cff */
[C---:B------:R-:W-:Y:S02]  /*2780*/  LOP3.LUT R83, R85.reuse, 0x20, RZ, 0x3c, !PT ;  /* 0x0000002055537812 */ /* 0x040fe400078e3cff */
[C---:B------:R-:W-:Y:S01]  /*2790*/  LOP3.LUT R82, R85.reuse, 0x30, RZ, 0x3c, !PT ;  /* 0x0000003055527812 */ /* 0x040fe200078e3cff */
[----:B------:R0:W1:Y:S01]  /*27a0*/  @!UP0 SYNCS.EXCH.64 URZ, [UR8+0xa808], UR14 ;  /* 0x00a8080e08ff85b2 */ /* 0x0000620008000100 */
[----:B------:R-:W-:Y:S02]  /*27b0*/  ISETP.EQ.U32.AND P2, PT, RZ, UR19, P1 ;  /* 0x00000013ff007c0c */ /* 0x000fe40008f42070 */
[----:B------:R-:W-:-:S02]  /*27c0*/  LOP3.LUT R81, R85, 0x40, RZ, 0x3c, !PT ;  /* 0x0000004055517812 */ /* 0x000fc400078e3cff */
[C---:B------:R-:W-:Y:S01]  /*27d0*/  LOP3.LUT R80, R85.reuse, 0x50, RZ, 0x3c, !PT ;  /* 0x0000005055507812 */ /* 0x040fe200078e3cff */
[----:B------:R-:W-:Y:S01]  /*27e0*/  UIADD3 UR11, UPT, UPT, UR9, 0x100000, URZ ;  /* 0x00100000090b7890 */ /* 0x000fe2000fffe0ff */
[C---:B------:R-:W-:Y:S02]  /*27f0*/  LOP3.LUT R79, R85.reuse, 0x60, RZ, 0x3c, !PT ;  /* 0x00000060554f7812 */ /* 0x040fe400078e3cff */
[----:B------:R-:W-:Y:S01]  /*2800*/  LOP3.LUT R78, R85, 0x70, RZ, 0x3c, !PT ;  /* 0x00000070554e7812 */ /* 0x000fe200078e3cff */
[----:B------:R-:W-:Y:S01]  /*2810*/  VOTEU.ALL UP0, P4 ;  /* 0x0000000000ff7886 */ /* 0x000fe20002000000 */
[----:B------:R-:W-:Y:S02]  /*2820*/  UIADD3 UR6, UPT, UPT, UR6, UR11, URZ ;  /* 0x0000000b06067290 */ /* 0x000fe4000fffe0ff */
[----:B------:R-:W-:Y:S02]  /*2830*/  UIADD3 UR13, UPT, UPT, UR8, 0x6000, URZ ;  /* 0x00006000080d7890 */ /* 0x000fe4000fffe0ff */
[----:B------:R-:W-:Y:S01]  /*2840*/  ULEA UR12, UR12, UR6, 0x2 ;  /* 0x000000060c0c7291 */ /* 0x000fe2000f8e10ff */
[----:B--2---:R0:W-:Y:S04]  /*2850*/  STS.U8 [R85+UR8+0x4000], R4 ;  /* 0x0040000455007988 */ /* 0x0041e80008000008 */
[----:B---3--:R0:W-:Y:S04]  /*2860*/  STS.U8 [R85+UR8+0x4400], R12 ;  /* 0x0044000c55007988 */ /* 0x0081e80008000008 */
[----:B----4-:R0:W-:Y:S04]  /*2870*/  STS.U8 [R85+UR8+0x4800], R20 ;  /* 0x0048001455007988 */ /* 0x0101e80008000008 */
[----:B------:R0:W-:Y:S04]  /*2880*/  STS.U8 [R85+UR8+0x4c00], R28 ;  /* 0x004c001c55007988 */ /* 0x0001e80008000008 */
        /* <DEDUP_REMOVED lines=27> */
[----:B------:R0:W-:Y:S01]  /*2a40*/  STS.U8 [R78+UR8+0x4f80], R5 ;  /* 0x004f80054e007988 */ /* 0x0001e20008000008 */
[----:B-1----:R1:W-:Y:S06]  /*2a50*/  MEMBAR.ALL.CTA ;  /* 0x0000000000007992 */ /* 0x0023ec0000008000 */
[----:B-1----:R-:W-:Y:S04]  /*2a60*/  FENCE.VIEW.ASYNC.S ;  /* 0x00000000000073c6 */ /* 0x002fe80000000000 */
[----:B------:R-:W1:Y:S02]  /*2a70*/  FENCE.VIEW.ASYNC.S ;  /* 0x00000000000073c6 */ /* 0x000e640000000000 */
[----:B-1----:R0:W1:Y:S02]  /*2a80*/  @!UP0 SYNCS.EXCH.64 URZ, [UR8+0x6000], UR4 ;  /* 0x0060000408ff85b2 */ /* 0x0020640008000100 */
[----:B-1----:R-:W-:Y:S06]  /*2a90*/  BAR.SYNC.DEFER_BLOCKING 0x0 ;  /* 0x0000000000007b1d */ /* 0x002fec0000010000 */
[----:B0-----:R-:W-:Y:S05]  /*2aa0*/  @!P2 BRA `(.L_x_6) ;  /* 0x0000000000d8a947 */ /* 0x001fea0003800000 */
[----:B------:R-:W-:Y:S02]  /*2ab0*/  USHF.R.U32.HI UR14, URZ, 0x4, UR8 ;  /* 0x00000004ff0e7899 */ /* 0x000fe40008011608 */
[----:B------:R-:W-:Y:S02]  /*2ac0*/  UIADD3 UR5, UPT, UPT, UR8, 0x4000, URZ ;  /* 0x0000400008057890 */ /* 0x000fe4000fffe0ff */
[----:B------:R-:W-:Y:S02]  /*2ad0*/  USGXT.U32 UR14, UR14, 0xe ;  /* 0x0000000e0e0e789a */ /* 0x000fe40008000000 */
[----:B------:R-:W-:Y:S02]  /*2ae0*/  USHF.R.U32.HI UR5, URZ, 0x4, UR5 ;  /* 0x00000004ff057899 */ /* 0x000fe40008011605 */
[----:B------:R-:W-:Y:S02]  /*2af0*/  UIADD3 UR32, UP0, UPT, UR14, 0x80, URZ ;  /* 0x000000800e207890 */ /* 0x000fe4000ff1e0ff */
[----:B------:R-:W-:Y:S01]  /*2b00*/  USGXT.U32 UR16, UR5, 0xe ;  /* 0x0000000e0510789a */ /* 0x000fe20008000000 */
[----:B------:R-:W-:Y:S01]  /*2b10*/  UMOV UR4, URZ ;  /* 0x000000ff00047c82 */ /* 0x000fe20008000000 */
[----:B------:R-:W-:Y:S01]  /*2b20*/  UMOV UR6, URZ ;  /* 0x000000ff00067c82 */ /* 0x000fe20008000000 */
[----:B------:R-:W-:-:S02]  /*2b30*/  UIADD3.X UR33, UPT, UPT, UR4, -0x7fffbfe0, URZ, UP0, !UPT ;  /* 0x8000402004217890 */ /* 0x000fc400087fe4ff */
[----:B------:R-:W-:Y:S01]  /*2b40*/  UIADD3 UR38, UP0, UPT, UR16, 0x2, URZ ;  /* 0x0000000210267890 */ /* 0x000fe2000ff1e0ff */
[----:B------:R-:W-:Y:S01]  /*2b50*/  UMOV UR4, UR13 ;  /* 0x0000000d00047c82 */ /* 0x000fe20008000000 */
[----:B------:R-:W-:Y:S02]  /*2b60*/  UMOV UR5, URZ ;  /* 0x000000ff00057c82 */ /* 0x000fe40008000000 */
[----:B------:R-:W-:Y:S01]  /*2b70*/  UIADD3.X UR39, UPT, UPT, UR6, 0x40004040, URZ, UP0, !UPT ;  /* 0x4000404006277890 */ /* 0x000fe200087fe4ff */
[----:B------:R-:W-:Y:S01]  /*2b80*/  UMOV UR18, UR4 ;  /* 0x0000000400127c82 */ /* 0x000fe20008000000 */
[----:B------:R-:W-:Y:S02]  /*2b90*/  UIADD3.64 UR4, UPT, UPT, UR32, 0x80, URZ ;  /* 0x0000008020047897 */ /* 0x000fe4000fffe0ff */
[----:B------:R-:W-:Y:S02]  /*2ba0*/  UIADD3.64 UR42, UPT, UPT, UR38, 0x2, URZ ;  /* 0x00000002262a7897 */ /* 0x000fe4000fffe0ff */
[----:B------:R-:W-:-:S02]  /*2bb0*/  UIADD3.64 UR44, UPT, UPT, UR32, 0x100, URZ ;  /* 0x00000100202c7897 */ /* 0x000fc4000fffe0ff */
[----:B------:R-:W-:Y:S02]  /*2bc0*/  UIADD3.64 UR46, UPT, UPT, UR38, 0x4, URZ ;  /* 0x00000004262e7897 */ /* 0x000fe4000fffe0ff */
[----:B------:R-:W-:Y:S02]  /*2bd0*/  UIADD3.64 UR48, UPT, UPT, UR32, 0x180, URZ ;  /* 0x0000018020307897 */ /* 0x000fe4000fffe0ff */
[----:B------:R-:W-:Y:S02]  /*2be0*/  UIADD3.64 UR50, UPT, UPT, UR38, 0xfe, URZ ;  /* 0x000000fe26327897 */ /* 0x000fe4000fffe0ff */
[----:B------:R-:W-:Y:S02]  /*2bf0*/  UIADD3.64 UR52, UPT, UPT, UR32, 0x200, URZ ;  /* 0x0000020020347897 */ /* 0x000fe4000fffe0ff */
[----:B------:R-:W-:Y:S02]  /*2c00*/  UIADD3.64 UR54, UPT, UPT, UR38, 0x100, URZ ;  /* 0x0000010026367897 */ /* 0x000fe4000fffe0ff */
[----:B------:R-:W-:-:S02]  /*2c10*/  UIADD3.64 UR56, UPT, UPT, UR32, 0x280, URZ ;  /* 0x0000028020387897 */ /* 0x000fc4000fffe0ff */
[----:B------:R-:W-:Y:S01]  /*2c20*/  UIADD3.64 UR58, UPT, UPT, UR38, 0x102, URZ ;  /* 0x00000102263a7897 */ /* 0x000fe2000fffe0ff */
[----:B------:R-:W-:Y:S01]  /*2c30*/  UMOV UR24, 0x0 ;  /* 0x0000000000187882 */ /* 0x000fe20000000000 */
[----:B------:R-:W-:Y:S01]  /*2c40*/  UMOV UR25, 0x4088010 ;  /* 0x0408801000197882 */ /* 0x000fe20000000000 */
[----:B------:R-:W-:Y:S01]  /*2c50*/  UIADD3.64 UR60, UPT, UPT, UR32, 0x300, URZ ;  /* 0x00000300203c7897 */ /* 0x000fe2000fffe0ff */
[----:B------:R-:W-:Y:S01]  /*2c60*/  UMOV UR15, 0x80004020 ;  /* 0x80004020000f7882 */ /* 0x000fe20000000000 */
[----:B------:R-:W-:Y:S01]  /*2c70*/  UIADD3.64 UR62, UPT, UPT, UR38, 0x104, URZ ;  /* 0x00000104263e7897 */ /* 0x000fe2000fffe0ff */
[----:B------:R-:W-:Y:S01]  /*2c80*/  UMOV UR17, 0x40004040 ;  /* 0x4000404000117882 */ /* 0x000fe20000000000 */
[----:B------:R-:W-:Y:S01]  /*2c90*/  UMOV UR26, 0x0 ;  /* 0x00000000001a7882 */ /* 0x000fe20000000000 */
[----:B------:R-:W-:Y:S01]  /*2ca0*/  UMOV UR27, 0x4088010 ;  /* 0x04088010001b7882 */ /* 0x000fe20000000000 */
[----:B------:R-:W-:Y:S01]  /*2cb0*/  UMOV UR22, 0x0 ;  /* 0x0000000000167882 */ /* 0x000fe20000000000 */
[----:B------:R-:W-:Y:S01]  /*2cc0*/  UMOV UR23, 0x4088010 ;  /* 0x0408801000177882 */ /* 0x000fe20000000000 */
[----:B------:R0:W-:Y:S01]  /*2cd0*/  UTCQMMA gdesc[UR14], gdesc[UR16], tmem[UR11], tmem[UR24], idesc[UR25], !UPT ;  /* 0x00ff18100e0075ea */ /* 0x0001e2000f80030b */
[----:B------:R-:W-:Y:S01]  /*2ce0*/  UMOV UR30, 0x0 ;  /* 0x00000000001e7882 */ /* 0x000fe20000000000 */
[----:B------:R-:W-:Y:S01]  /*2cf0*/  UMOV UR31, 0x4088010 ;  /* 0x04088010001f7882 */ /* 0x000fe20000000000 */
[----:B------:R0:W-:Y:S01]  /*2d00*/  UTCQMMA gdesc[UR32], gdesc[UR38], tmem[UR11], tmem[UR26], idesc[UR27], UPT ;  /* 0x00ff1a26200075ea */ /* 0x0001e2000b80030b */
        /* <DEDUP_REMOVED lines=12> */
[----:B------:R0:W-:Y:S01]  /*2dd0*/  UTCQMMA gdesc[UR56], gdesc[UR58], tmem[UR11], tmem[UR34], idesc[UR35], UPT ;  /* 0x00ff223a380075ea */ /* 0x0001e2000b80030b */
[----:B------:R0:W-:Y:S01]  /*2de0*/  UTCQMMA gdesc[UR60], gdesc[UR62], tmem[UR11], tmem[UR40], idesc[UR41], UPT ;  /* 0x00ff283e3c0075ea */ /* 0x0001e2000b80030b */
[----:B------:R0:W-:Y:S01]  /*2df0*/  UTCBAR [UR18], URZ ;  /* 0x000000ff120073e9 */ /* 0x0001e200080000ff */
[----:B------:R-:W-:Y:S01]  /*2e00*/  NOP ;  /* 0x0000000000007918 */ /* 0x000fe20000000000 */
.L_x_6:
[----:B------:R-:W-:Y:S05]  /*2e10*/  @!P1 BRA `(.L_x_7) ;  /* 0x0000000000089947 */ /* 0x000fea0003800000 */
[----:B------:R-:W1:Y:S02]  /*2e20*/  SYNCS.PHASECHK.TRANS64.TRYWAIT P0, [UR8+0x6000], RZ ;  /* 0x006000ffff0075a7 */ /* 0x000e640008001108 */
[----:B-1----:R-:W-:Y:S05]  /*2e30*/  @!P0 BRA `(.L_x_8) ;  /* 0x0000007400148947 */ /* 0x002fea0003800000 */
.L_x_7:
[----:B------:R-:W-:Y:S01]  /*2e40*/  BAR.SYNC.DEFER_BLOCKING 0x0 ;  /* 0x0000000000007b1d */ /* 0x000fe20000010000 */
[C---:B------:R-:W-:Y:S02]  /*2e50*/  LOP3.LUT R77, R72.reuse, 0x10, RZ, 0xc0, !PT ;  /* 0x00000010484d7812 */ /* 0x040fe400078ec0ff */
[C---:B------:R-:W-:Y:S02]  /*2e60*/  LOP3.LUT R3, R72.reuse, 0xf, RZ, 0xc0, !PT ;  /* 0x0000000f48037812 */ /* 0x040fe400078ec0ff */
[----:B------:R-:W-:Y:S01]  /*2e70*/  LOP3.LUT R0, R72, 0x60, RZ, 0xc0, !PT ;  /* 0x0000006048007812 */ /* 0x000fe200078ec0ff */
[----:B0-----:R-:W0:Y:S01]  /*2e80*/  LDCU UR4, c[0x0][0x3a8] ;  /* 0x00007500ff0477ac */ /* 0x001e220008000800 */
[----:B------:R-:W-:Y:S01]  /*2e90*/  SHF.R.U32.HI R87, RZ, 0x1, R77 ;  /* 0x00000001ff577819 */ /* 0x000fe2000001164d */
[----:B------:R-:W-:Y:S01]  /*2ea0*/  LDTM.16dp32bit_t0_t15.x8 R4, tmem[UR12] ;  /* 0x0000000c000479ee */ /* 0x000fe20008980000 */
[----:B------:R-:W0:Y:S01]  /*2eb0*/  LDTM.16dp32bit_t16_t31.x8 R4, tmem[UR12+0x8] ;  /* 0x0000080c000479ee */ /* 0x000e2200089a0000 */
[----:B------:R-:W-:Y:S01]  /*2ec0*/  SHF.R.U32.HI R12, RZ, 0x3, R71 ;  /* 0x00000003ff0c7819 */ /* 0x000fe20000011647 */
[----:B------:R-:W1:Y:S01]  /*2ed0*/  LDC.64 R24, c[0x0][0x390] ;  /* 0x0000e400ff187b82 */ /* 0x000e620000000a00 */
[----:B------:R-:W-:-:S02]  /*2ee0*/  LEA.HI R90, R0, R3, RZ, 0x1f ;  /* 0x00000003005a7211 */ /* 0x000fc400078ff8ff */
[----:B------:R-:W-:Y:S01]  /*2ef0*/  LOP3.LUT R74, R72, 0xff, RZ, 0xc0, !PT ;  /* 0x000000ff484a7812 */ /* 0x000fe200078ec0ff */
[----:B------:R-:W-:Y:S02]  /*2f00*/  IMAD.IADD R76, R87, 0x1, R12 ;  /* 0x00000001574c7824 */ /* 0x000fe400078e020c */
[----:B------:R-:W-:Y:S01]  /*2f10*/  VIADD R75, R90, UR7 ;  /* 0x000000075a4b7c36 */ /* 0x000fe20008000000 */
[----:B------:R-:W-:Y:S01]  /*2f20*/  SHF.R.U32.HI R89, RZ, 0x5, R74 ;  /* 0x00000005ff597819 */ /* 0x000fe2000001164a */
[----:B------:R-:W-:Y:S01]  /*2f30*/  VIADD R16, R76, 0x3 ;  /* 0x000000034c107836 */ /* 0x000fe20000000000 */
[----:B------:R-:W-:Y:S01]  /*2f40*/  LEA R88, R74, UR8, 0x2 ;  /* 0x000000084a587c11 */ /* 0x000fe2000f8e10ff */
[C---:B------:R-:W-:Y:S01]  /*2f50*/  VIADD R14, R76.reuse, 0x2 ;  /* 0x000000024c0e7836 */ /* 0x040fe20000000000 */
[C---:B------:R-:W-:Y:S01]  /*2f60*/  ISETP.GE.AND P5, PT, R75.reuse, R76, PT ;  /* 0x0000004c4b00720c */ /* 0x040fe20003fa6270 */
[C---:B------:R-:W-:Y:S01]  /*2f70*/  VIADD R18, R76.reuse, 0x5 ;  /* 0x000000054c127836 */ /* 0x040fe20000000000 */
[C---:B------:R-:W-:Y:S01]  /*2f80*/  ISETP.GE.AND P0, PT, R75.reuse, R16, PT ;  /* 0x000000104b00720c */ /* 0x040fe20003f06270 */
[----:B------:R-:W-:Y:S01]  /*2f90*/  VIADD R16, R76, 0x4 ;  /* 0x000000044c107836 */ /* 0x000fe20000000000 */
[C---:B------:R-:W-:Y:S01]  /*2fa0*/  ISETP.GE.AND P3, PT, R75.reuse, R14, PT ;  /* 0x0000000e4b00720c */ /* 0x040fe20003f66270 */
[----:B------:R-:W-:Y:S01]  /*2fb0*/  IMAD.SHL.U32 R90, R90, 0x8, RZ ;  /* 0x000000085a5a7824 */ /* 0x000fe200078e00ff */
[----:B------:R-:W-:Y:S01]  /*2fc0*/  ISETP.GT.AND P6, PT, R75, R76, PT ;  /* 0x0000004c4b00720c */ /* 0x000fe20003fc4270 */
[----:B------:R-:W2:Y:S01]  /*2fd0*/  @!P4 SYNCS.CCTL.IV [UR8+0x6000] ;  /* 0x00600000ff00c9b1 */ /* 0x000ea20008000008 */
[----:B------:R-:W-:-:S02]  /*2fe0*/  NOP ;  /* 0x0000000000007918 */ /* 0x000fc40000000000 */
[----:B------:R-:W-:Y:S01]  /*2ff0*/  LOP3.LUT R89, R90, 0x4, R89, 0xf8, !PT ;  /* 0x000000045a597812 */ /* 0x000fe200078ef859 */
[----:B0-----:R-:W-:Y:S01]  /*3000*/  FMUL R4, R4, UR4 ;  /* 0x0000000404047c20 */ /* 0x001fe20008400000 */
[----:B------:R-:W-:Y:S01]  /*3010*/  FMUL R5, R5, UR4 ;  /* 0x0000000405057c20 */ /* 0x000fe20008400000 */
[----:B------:R-:W-:Y:S01]  /*3020*/  FMUL R6, R6, UR4 ;  /* 0x0000000406067c20 */ /* 0x000fe20008400000 */
[----:B------:R-:W-:Y:S01]  /*3030*/  FMUL R7, R7, UR4 ;  /* 0x0000000407077c20 */ /* 0x000fe20008400000 */
[----:B------:R-:W-:Y:S01]  /*3040*/  FMUL R8, R8, UR4 ;  /* 0x0000000408087c20 */ /* 0x000fe20008400000 */
[----:B------:R-:W-:Y:S01]  /*3050*/  FSEL R14, R4, -INF , P5 ;  /* 0xff800000040e7808 */ /* 0x000fe20002800000 */
[----:B------:R-:W-:Y:S01]  /*3060*/  VIADD R4, R76, 0x6 ;  /* 0x000000064c047836 */ /* 0x000fe20000000000 */
[----:B------:R-:W-:Y:S01]  /*3070*/  ISETP.GE.AND P5, PT, R75, R16, PT ;  /* 0x000000104b00720c */ /* 0x000fe20003fa6270 */
[----:B------:R-:W-:Y:S01]  /*3080*/  FMUL R9, R9, UR4 ;  /* 0x0000000409097c20 */ /* 0x000fe20008400000 */
[----:B------:R-:W-:Y:S01]  /*3090*/  FSEL R13, R5, -INF , P6 ;  /* 0xff800000050d7808 */ /* 0x000fe20003000000 */
[----:B------:R-:W-:Y:S01]  /*30a0*/  FMUL R10, R10, UR4 ;  /* 0x000000040a0a7c20 */ /* 0x000fe20008400000 */
[----:B------:R-:W-:Y:S01]  /*30b0*/  FSEL R6, R6, -INF , P3 ;  /* 0xff80000006067808 */ /* 0x000fe20001800000 */
[----:B------:R-:W-:Y:S01]  /*30c0*/  FMUL R11, R11, UR4 ;  /* 0x000000040b0b7c20 */ /* 0x000fe20008400000 */
[C---:B------:R-:W-:Y:S01]  /*30d0*/  ISETP.GE.AND P6, PT, R75.reuse, R18, PT ;  /* 0x000000124b00720c */ /* 0x040fe20003fc6270 */
[----:B------:R-:W-:Y:S01]  /*30e0*/  VIADD R18, R76, 0x7 ;  /* 0x000000074c127836 */ /* 0x000fe20000000000 */
[----:B------:R-:W-:Y:S01]  /*30f0*/  ISETP.GE.AND P3, PT, R75, R4, PT ;  /* 0x000000044b00720c */ /* 0x000fe20003f66270 */
[----:B------:R-:W0:Y:S01]  /*3100*/  LDCU.64 UR4, c[0x0][0x3d0] ;  /* 0x00007a00ff0477ac */ /* 0x000e220008000a00 */
[----:B------:R-:W-:Y:S01]  /*3110*/  FSEL R16, R7, -INF , P0 ;  /* 0xff80000007107808 */ /* 0x000fe20000000000 */
[----:B------:R-:W3:Y:S01]  /*3120*/  LDC R17, c[0x0][0x3d8] ;  /* 0x0000f600ff117b82 */ /* 0x000ee20000000800 */
[----:B------:R-:W-:-:S02]  /*3130*/  FSEL R7, R8, -INF , P5 ;  /* 0xff80000008077808 */ /* 0x000fc40002800000 */
[----:B------:R-:W-:Y:S02]  /*3140*/  FMNMX3 R4, R14, R13, R6, !PT ;  /* 0x0000000d0e047276 */ /* 0x000fe40007800006 */
[----:B------:R-:W-:Y:S02]  /*3150*/  ISETP.GE.AND P0, PT, R75, R18, PT ;  /* 0x000000124b00720c */ /* 0x000fe40003f06270 */
[----:B------:R-:W-:Y:S02]  /*3160*/  FSEL R18, R9, -INF , P6 ;  /* 0xff80000009127808 */ /* 0x000fe40003000000 */
[----:B------:R-:W-:Y:S02]  /*3170*/  FSEL R10, R10, -INF , P3 ;  /* 0xff8000000a0a7808 */ /* 0x000fe40001800000 */
[----:B------:R-:W-:Y:S02]  /*3180*/  FMNMX3 R5, R4, R16, R7, !PT ;  /* 0x0000001004057276 */ /* 0x000fe40007800007 */
[----:B------:R-:W-:-:S02]  /*3190*/  FSEL R20, R11, -INF , P0 ;  /* 0xff8000000b147808 */ /* 0x000fc40000000000 */
[----:B------:R-:W-:Y:S01]  /*31a0*/  FMNMX3 R5, R5, R18, R10, !PT ;  /* 0x0000001205057276 */ /* 0x000fe2000780000a */
[----:B0-----:R-:W-:Y:S01]  /*31b0*/  UIMAD UR4, UR76, UR4, URZ ;  /* 0x000000044c0472a4 */ /* 0x001fe2000f8e02ff */
[----:B------:R-:W-:Y:S02]  /*31c0*/  LOP3.LUT R8, R72, 0x1f, RZ, 0xc0, !PT ;  /* 0x0000001f48087812 */ /* 0x000fe400078ec0ff */
[----:B------:R-:W-:Y:S02]  /*31d0*/  FMNMX R5, R20, R5, !PT ;  /* 0x0000000514057209 */ /* 0x000fe40007800000 */
[----:B------:R-:W-:Y:S02]  /*31e0*/  ISETP.GE.U32.AND P5, PT, R8, 0x10, PT ;  /* 0x000000100800780c */ /* 0x000fe40003fa6070 */
[----:B------:R-:W-:Y:S01]  /*31f0*/  ISETP.GE.U32.AND P6, PT, R74, 0x80, PT ;  /* 0x000000804a00780c */ /* 0x000fe20003fc6070 */
[----:B------:R-:W0:Y:S02]  /*3200*/  SHFL.BFLY PT, R4, R5, 0x10, 0x1f ;  /* 0x0e001f0005047f89 */ /* 0x000e2400000e0000 */
[----:B0-----:R-:W-:-:S02]  /*3210*/  FMNMX R8, R5, R4, !PT ;  /* 0x0000000405087209 */ /* 0x001fc40007800000 */
[----:B------:R-:W-:-:S06]  /*3220*/  LOP3.LUT R4, R72, 0x1f, RZ, 0xc0, !PT ;  /* 0x0000001f48047812 */ /* 0x000fcc00078ec0ff */
[----:B--2---:R-:W-:Y:S01]  /*3230*/  @!P5 STS [R89+UR8+0x4000], R8 ;  /* 0x004000085900d988 */ /* 0x004fe20008000808 */
[----:B------:R-:W-:Y:S01]  /*3240*/  IMAD R5, R4, UR5, RZ ;  /* 0x0000000504057c24 */ /* 0x000fe2000f8e02ff */
[----:B------:R-:W-:Y:S01]  /*3250*/  USHF.R.S32.HI UR5, URZ, 0x1f, UR4 ;  /* 0x0000001fff057899 */ /* 0x000fe20008011404 */
[----:B------:R-:W-:Y:S03]  /*3260*/  BAR.SYNC.DEFER_BLOCKING 0x0 ;  /* 0x0000000000007b1d */ /* 0x000fe60000010000 */
[----:B-1----:R-:W-:Y:S01]  /*3270*/  IADD3 R157, P0, P3, R5, UR4, R24 ;  /* 0x00000004059d7c10 */ /* 0x002fe2000fb1e018 */
[----:B------:R-:W-:Y:S01]  /*3280*/  UIADD3 UR4, UPT, UPT, UR19, 0x18, URZ ;  /* 0x0000001813047890 */ /* 0x000fe2000fffe0ff */
[----:B------:R-:W-:-:S04]  /*3290*/  SHF.R.S32.HI R4, RZ, 0x1f, R5 ;  /* 0x0000001fff047819 */ /* 0x000fc80000011405 */
[----:B------:R-:W-:Y:S02]  /*32a0*/  IADD3.X R15, PT, PT, R4, UR5, R25, P0, P3 ;  /* 0x00000005040f7c10 */ /* 0x000fe400087e6419 */
[----:B------:R-:W-:Y:S02]  /*32b0*/  LOP3.LUT P0, RZ, R72, 0x1, RZ, 0xc0, !PT ;  /* 0x0000000148ff7812 */ /* 0x000fe4000780c0ff */
[----:B------:R-:W-:Y:S02]  /*32c0*/  SHF.R.U32.HI R4, RZ, 0x5, R72 ;  /* 0x00000005ff047819 */ /* 0x000fe40000011648 */
[----:B------:R-:W-:Y:S02]  /*32d0*/  ISETP.LT.U32.AND P0, PT, R74, 0x80, !P0 ;  /* 0x000000804a00780c */ /* 0x000fe40004701070 */
[----:B------:R-:W-:-:S05]  /*32e0*/  SGXT.U32 R4, R4, 0x3 ;  /* 0x000000030404781a */ /* 0x000fca0000000000 */
[----:B---3--:R-:W-:Y:S01]  /*32f0*/  IMAD R4, R4, R17, RZ ;  /* 0x0000001104047224 */ /* 0x008fe200078e02ff */
[----:B------:R-:W0:Y:S04]  /*3300*/  @!P6 LDS R9, [R88+0x4000] ;  /* 0x004000005809e984 */ /* 0x000e280000000800 */
[----:B------:R-:W-:-:S04]  /*3310*/  IADD3 R226, P3, PT, R4, R157, RZ ;  /* 0x0000009d04e27210 */ /* 0x000fc80007f7e0ff */
[----:B------:R-:W-:Y:S01]  /*3320*/  LEA.HI.X.SX32 R227, R4, R15, 0x1, P3 ;  /* 0x0000000f04e37211 */ /* 0x000fe200018f0eff */
[----:B0-----:R-:W0:Y:S02]  /*3330*/  SHFL.BFLY PT, R22, R9, 0x1, 0x1f ;  /* 0x0c201f0009167f89 */ /* 0x001e2400000e0000 */
[----:B0-----:R-:W-:Y:S01]  /*3340*/  FMNMX R5, R9, R22, !PT ;  /* 0x0000001609057209 */ /* 0x001fe20007800000 */
[----:B------:R-:W-:Y:S01]  /*3350*/  IMAD R9, R17, UR4, RZ ;  /* 0x0000000411097c24 */ /* 0x000fe2000f8e02ff */
[----:B------:R-:W-:-:S03]  /*3360*/  UIADD3 UR4, UPT, UPT, UR19, 0x38, URZ ;  /* 0x0000003813047890 */ /* 0x000fc6000fffe0ff */
[----:B------:R-:W-:Y:S01]  /*3370*/  @P0 STS [R88+0x4000], R5 ;  /* 0x0040000558000388 */ /* 0x000fe20000000800 */
[----:B------:R-:W-:Y:S06]  /*3380*/  BAR.SYNC.DEFER_BLOCKING 0x0 ;  /* 0x0000000000007b1d */ /* 0x000fec0000010000 */
[----:B------:R-:W0:Y:S02]  /*3390*/  LDS R91, [R90+UR8+0x4000] ;  /* 0x004000085a5b7984 */ /* 0x000e240008000800 */
[----:B0-----:R-:W-:-:S05]  /*33a0*/  FMNMX R91, R91, -INF , !PT ;  /* 0xff8000005b5b7809 */ /* 0x001fca0007800000 */
[--C-:B------:R-:W-:Y:S01]  /*33b0*/  FADD R8, R6, -R91.reuse ;  /* 0x8000005b06087221 */ /* 0x100fe20000000000 */
[----:B------:R-:W-:Y:S02]  /*33c0*/  IMAD R6, R17, 0x8, R4 ;  /* 0x0000000811067824 */ /* 0x000fe400078e0204 */
[--C-:B------:R-:W-:Y:S01]  /*33d0*/  FADD R13, R13, -R91.reuse ;  /* 0x8000005b0d0d7221 */ /* 0x100fe20000000000 */
[--C-:B------:R-:W-:Y:S01]  /*33e0*/  FADD R14, R14, -R91.reuse ;  /* 0x8000005b0e0e7221 */ /* 0x100fe20000000000 */
[----:B------:R-:W-:Y:S01]  /*33f0*/  FMUL R11, R8, 1.4426950216293334961 ;  /* 0x3fb8aa3b080b7820 */ /* 0x000fe20000400000 */
[----:B------:R-:W-:Y:S01]  /*3400*/  IMAD R8, R17, 0x8, R6 ;  /* 0x0000000811087824 */ /* 0x000fe200078e0206 */
[----:B------:R-:W-:Y:S01]  /*3410*/  IADD3 R224, P3, PT, R6, R157, RZ ;  /* 0x0000009d06e07210 */ /* 0x000fe20007f7e0ff */
[----:B------:R-:W-:Y:S01]  /*3420*/  FMUL R5, R13, 1.4426950216293334961 ;  /* 0x3fb8aa3b0d057820 */ /* 0x000fe20000400000 */
[----:B------:R-:W-:Y:S01]  /*3430*/  FMUL R14, R14, 1.4426950216293334961 ;  /* 0x3fb8aa3b0e0e7820 */ /* 0x000fe20000400000 */
[--C-:B------:R-:W-:Y:S01]  /*3440*/  FADD R16, R16, -R91.reuse ;  /* 0x8000005b10107221 */ /* 0x100fe20000000000 */
[----:B------:R-:W-:Y:S01]  /*3450*/  LEA.HI.X.SX32 R225, R6, R15, 0x1, P3 ;  /* 0x0000000f06e17211 */ /* 0x000fe200018f0eff */
[--C-:B------:R-:W-:Y:S01]  /*3460*/  FADD R6, R7, -R91.reuse ;  /* 0x8000005b07067221 */ /* 0x100fe20000000000 */
[----:B------:R-:W-:Y:S01]  /*3470*/  IADD3 R222, P3, PT, R8, R157, RZ ;  /* 0x0000009d08de7210 */ /* 0x000fe20007f7e0ff */
[----:B------:R-:W-:Y:S01]  /*3480*/  MUFU.EX2 R178, R14 ;  /* 0x0000000e00b27308 */ /* 0x000fe20000000800 */
[----:B------:R-:W-:Y:S01]  /*3490*/  FMUL R16, R16, 1.4426950216293334961 ;  /* 0x3fb8aa3b10107820 */ /* 0x000fe20000400000 */
[----:B------:R-:W-:Y:S01]  /*34a0*/  FMUL R179, R6, 1.4426950216293334961 ;  /* 0x3fb8aa3b06b37820 */ /* 0x000fe20000400000 */
[----:B------:R-:W-:Y:S01]  /*34b0*/  LEA.HI.X.SX32 R223, R8, R15, 0x1, P3 ;  /* 0x0000000f08df7211 */ /* 0x000fe200018f0eff */
[----:B------:R-:W-:Y:S01]  /*34c0*/  IMAD R8, R17, 0x10, R8 ;  /* 0x0000001011087824 */ /* 0x000fe200078e0208 */
[C---:B------:R-:W-:Y:S01]  /*34d0*/  IADD3 R220, P3, PT, R9.reuse, R157, RZ ;  /* 0x0000009d09dc7210 */ /* 0x040fe20007f7e0ff */
[--C-:B------:R-:W-:Y:S01]  /*34e0*/  FADD R18, R18, -R91.reuse ;  /* 0x8000005b12127221 */ /* 0x100fe20000000000 */
[----:B------:R-:W-:Y:S01]  /*34f0*/  FADD R20, R20, -R91 ;  /* 0x8000005b14147221 */ /* 0x000fe20000000000 */
[----:B------:R-:W0:Y:S01]  /*3500*/  MUFU.EX2 R5, R5 ;  /* 0x0000000500057308 */ /* 0x000e220000000800 */
[----:B------:R-:W-:Y:S01]  /*3510*/  LEA.HI.X.SX32 R221, R9, R15, 0x1, P3 ;  /* 0x0000000f09dd7211 */ /* 0x000fe200018f0eff */
[----:B------:R-:W-:Y:S01]  /*3520*/  IMAD R9, R17, 0x8, R8 ;  /* 0x0000000811097824 */ /* 0x000fe200078e0208 */
[----:B------:R-:W-:Y:S01]  /*3530*/  IADD3 R218, P3, PT, R8, R157, RZ ;  /* 0x0000009d08da7210 */ /* 0x000fe20007f7e0ff */
[----:B------:R-:W-:Y:S01]  /*3540*/  FMUL R6, R18, 1.4426950216293334961 ;  /* 0x3fb8aa3b12067820 */ /* 0x000fe20000400000 */
[----:B------:R-:W-:-:S02]  /*3550*/  FMUL R20, R20, 1.4426950216293334961 ;  /* 0x3fb8aa3b14147820 */ /* 0x000fc40000400000 */
[----:B------:R-:W-:Y:S01]  /*3560*/  LEA.HI.X.SX32 R219, R8, R15, 0x1, P3 ;  /* 0x0000000f08db7211 */ /* 0x000fe200018f0eff */
[----:B------:R1:W2:Y:S01]  /*3570*/  MUFU.EX2 R4, R11 ;  /* 0x0000000b00047308 */ /* 0x0002a20000000800 */
[----:B------:R-:W-:Y:S01]  /*3580*/  IADD3 R216, P3, PT, R9, R157, RZ ;  /* 0x0000009d09d87210 */ /* 0x000fe20007f7e0ff */
[----:B------:R-:W-:-:S03]  /*3590*/  IMAD R8, R17, 0x8, R9 ;  /* 0x0000000811087824 */ /* 0x000fc600078e0209 */
[----:B------:R-:W-:Y:S02]  /*35a0*/  LEA.HI.X.SX32 R217, R9, R15, 0x1, P3 ;  /* 0x0000000f09d97211 */ /* 0x000fe400018f0eff */
[----:B------:R-:W-:Y:S01]  /*35b0*/  IADD3 R214, P3, PT, R8, R157, RZ ;  /* 0x0000009d08d67210 */ /* 0x000fe20007f7e0ff */
[----:B------:R-:W3:Y:S01]  /*35c0*/  MUFU.EX2 R7, R16 ;  /* 0x0000001000077308 */ /* 0x000ee20000000800 */
[----:B-1----:R-:W-:Y:S01]  /*35d0*/  FADD R11, R10, -R91 ;  /* 0x8000005b0a0b7221 */ /* 0x002fe20000000000 */
[----:B------:R-:W-:Y:S02]  /*35e0*/  IMAD R10, R17, UR4, RZ ;  /* 0x00000004110a7c24 */ /* 0x000fe4000f8e02ff */
[----:B0-----:R-:W-:Y:S01]  /*35f0*/  FADD R9, R178, R5 ;  /* 0x00000005b2097221 */ /* 0x001fe20000000000 */
[----:B------:R-:W-:Y:S01]  /*3600*/  LEA.HI.X.SX32 R215, R8, R15, 0x1, P3 ;  /* 0x0000000f08d77211 */ /* 0x000fe200018f0eff */
[----:B------:R-:W-:Y:S01]  /*3610*/  FMUL R11, R11, 1.4426950216293334961 ;  /* 0x3fb8aa3b0b0b7820 */ /* 0x000fe20000400000 */
[C---:B------:R-:W-:Y:S01]  /*3620*/  IMAD R8, R17.reuse, 0x10, R8 ;  /* 0x0000001011087824 */ /* 0x040fe200078e0208 */
[----:B------:R-:W-:Y:S01]  /*3630*/  IADD3 R212, P3, PT, R10, R157, RZ ;  /* 0x0000009d0ad47210 */ /* 0x000fe20007f7e0ff */
[----:B------:R-:W0:Y:S01]  /*3640*/  MUFU.EX2 R179, R179 ;  /* 0x000000b300b37308 */ /* 0x000e220000000800 */
[----:B--2---:R-:W-:Y:S01]  /*3650*/  FADD R14, R4, R9 ;  /* 0x00000009040e7221 */ /* 0x004fe20000000000 */
[----:B------:R-:W-:Y:S01]  /*3660*/  IMAD R9, R17, 0x8, R8 ;  /* 0x0000000811097824 */ /* 0x000fe200078e0208 */
[----:B------:R-:W-:Y:S01]  /*3670*/  LEA.HI.X.SX32 R213, R10, R15, 0x1, P3 ;  /* 0x0000000f0ad57211 */ /* 0x000fe200018f0eff */
[----:B------:R-:W-:Y:S01]  /*3680*/  UIADD3 UR4, UPT, UPT, UR19, 0x58, URZ ;  /* 0x0000005813047890 */ /* 0x000fe2000fffe0ff */
[----:B------:R-:W-:-:S03]  /*3690*/  IADD3 R210, P3, PT, R8, R157, RZ ;  /* 0x0000009d08d27210 */ /* 0x000fc60007f7e0ff */
[----:B------:R-:W1:Y:S01]  /*36a0*/  MUFU.EX2 R6, R6 ;  /* 0x0000000600067308 */ /* 0x000e620000000800 */
[----:B---3--:R-:W-:Y:S01]  /*36b0*/  FADD R14, R7, R14 ;  /* 0x0000000e070e7221 */ /* 0x008fe20000000000 */
[----:B------:R-:W-:Y:S01]  /*36c0*/  LEA.HI.X.SX32 R211, R8, R15, 0x1, P3 ;  /* 0x0000000f08d37211 */ /* 0x000fe200018f0eff */
[----:B------:R-:W-:Y:S01]  /*36d0*/  IMAD R8, R17, 0x8, R9 ;  /* 0x0000000811087824 */ /* 0x000fe200078e0209 */
[----:B------:R-:W-:Y:S01]  /*36e0*/  IADD3 R208, P3, PT, R9, R157, RZ ;  /* 0x0000009d09d07210 */ /* 0x000fe20007f7e0ff */
[----:B------:R-:W-:Y:S01]  /*36f0*/  IMAD R10, R17, UR4, RZ ;  /* 0x00000004110a7c24 */ /* 0x000fe2000f8e02ff */
[----:B------:R-:W-:Y:S02]  /*3700*/  UIADD3 UR4, UPT, UPT, UR19, 0x78, URZ ;  /* 0x0000007813047890 */ /* 0x000fe4000fffe0ff */
[----:B------:R-:W2:Y:S01]  /*3710*/  MUFU.EX2 R11, R11 ;  /* 0x0000000b000b7308 */ /* 0x000ea20000000800 */
[----:B0-----:R-:W-:Y:S01]  /*3720*/  FADD R13, R179, R14 ;  /* 0x0000000eb30d7221 */ /* 0x001fe20000000000 */
[----:B------:R-:W-:-:S02]  /*3730*/  LEA.HI.X.SX32 R209, R9, R15, 0x1, P3 ;  /* 0x0000000f09d17211 */ /* 0x000fc400018f0eff */
[----:B------:R-:W-:-:S04]  /*3740*/  IADD3 R206, P3, PT, R8, R157, RZ ;  /* 0x0000009d08ce7210 */ /* 0x000fc80007f7e0ff */
[----:B------:R-:W0:Y:S01]  /*3750*/  MUFU.EX2 R20, R20 ;  /* 0x0000001400147308 */ /* 0x000e220000000800 */
[----:B-1----:R-:W-:Y:S01]  /*3760*/  FADD R14, R6, R13 ;  /* 0x0000000d060e7221 */ /* 0x002fe20000000000 */
[----:B------:R-:W-:Y:S01]  /*3770*/  LEA.HI.X.SX32 R207, R8, R15, 0x1, P3 ;  /* 0x0000000f08cf7211 */ /* 0x000fe200018f0eff */
[----:B------:R-:W-:Y:S01]  /*3780*/  IMAD R8, R17, 0x10, R8 ;  /* 0x0000001011087824 */ /* 0x000fe200078e0208 */
[----:B------:R-:W-:-:S04]  /*3790*/  IADD3 R204, P3, PT, R10, R157, RZ ;  /* 0x0000009d0acc7210 */ /* 0x000fc80007f7e0ff */
[----:B------:R-:W-:Y:S01]  /*37a0*/  LEA.HI.X.SX32 R205, R10, R15, 0x1, P3 ;  /* 0x0000000f0acd7211 */ /* 0x000fe200018f0eff */
[----:B--2---:R-:W-:Y:S01]  /*37b0*/  FADD R9, R11, R14 ;  /* 0x0000000e0b097221 */ /* 0x004fe20000000000 */
[C---:B------:R-:W-:Y:S01]  /*37c0*/  IADD3 R202, P3, PT, R8.reuse, R157, RZ ;  /* 0x0000009d08ca7210 */ /* 0x040fe20007f7e0ff */
[C---:B------:R-:W-:Y:S01]  /*37d0*/  IMAD R10, R17.reuse, UR4, RZ ;  /* 0x00000004110a7c24 */ /* 0x040fe2000f8e02ff */
[----:B------:R-:W-:Y:S02]  /*37e0*/  UIADD3 UR4, UPT, UPT, UR19, 0x98, URZ ;  /* 0x0000009813047890 */ /* 0x000fe4000fffe0ff */
[----:B------:R-:W-:Y:S01]  /*37f0*/  LEA.HI.X.SX32 R203, R8, R15, 0x1, P3 ;  /* 0x0000000f08cb7211 */ /* 0x000fe200018f0eff */
[----:B0-----:R-:W-:Y:S01]  /*3800*/  FADD R13, R20, R9 ;  /* 0x00000009140d7221 */ /* 0x001fe20000000000 */
[----:B------:R-:W-:-:S04]  /*3810*/  IMAD R9, R17, 0x8, R8 ;  /* 0x0000000811097824 */ /* 0x000fc800078e0208 */
[----:B------:R-:W0:Y:S01]  /*3820*/  SHFL.BFLY PT, R14, R13, 0x10, 0x1f ;  /* 0x0e001f000d0e7f89 */ /* 0x000e2200000e0000 */
[----:B------:R-:W-:Y:S01]  /*3830*/  IADD3 R200, P3, PT, R9, R157, RZ ;  /* 0x0000009d09c87210 */ /* 0x000fe20007f7e0ff */
[----:B------:R-:W-:-:S03]  /*3840*/  IMAD R8, R17, 0x8, R9 ;  /* 0x0000000811087824 */ /* 0x000fc600078e0209 */
[----:B------:R-:W-:Y:S02]  /*3850*/  LEA.HI.X.SX32 R201, R9, R15, 0x1, P3 ;  /* 0x0000000f09c97211 */ /* 0x000fe400018f0eff */
[----:B------:R-:W-:-:S04]  /*3860*/  IADD3 R198, P3, PT, R8, R157, RZ ;  /* 0x0000009d08c67210 */ /* 0x000fc80007f7e0ff */
[----:B------:R-:W-:Y:S01]  /*3870*/  LEA.HI.X.SX32 R199, R8, R15, 0x1, P3 ;  /* 0x0000000f08c77211 */ /* 0x000fe200018f0eff */
[----:B------:R-:W-:Y:S01]  /*3880*/  IMAD R8, R17, 0x10, R8 ;  /* 0x0000001011087824 */ /* 0x000fe200078e0208 */
[----:B------:R-:W-:-:S03]  /*3890*/  IADD3 R196, P3, PT, R10, R157, RZ ;  /* 0x0000009d0ac47210 */ /* 0x000fc60007f7e0ff */
[C---:B------:R-:W-:Y:S01]  /*38a0*/  IMAD R9, R17.reuse, 0x8, R8 ;  /* 0x0000000811097824 */ /* 0x040fe200078e0208 */
[----:B------:R-:W-:Y:S01]  /*38b0*/  LEA.HI.X.SX32 R197, R10, R15, 0x1, P3 ;  /* 0x0000000f0ac57211 */ /* 0x000fe200018f0eff */
[----:B------:R-:W-:Y:S01]  /*38c0*/  IMAD R10, R17, UR4, RZ ;  /* 0x00000004110a7c24 */ /* 0x000fe2000f8e02ff */
[----:B------:R-:W-:Y:S01]  /*38d0*/  IADD3 R194, P3, PT, R8, R157, RZ ;  /* 0x0000009d08c27210 */ /* 0x000fe20007f7e0ff */
[----:B------:R-:W-:-:S03]  /*38e0*/  UIADD3 UR4, UPT, UPT, UR19, 0xb8, URZ ;  /* 0x000000b813047890 */ /* 0x000fc6000fffe0ff */
[----:B------:R-:W-:Y:S01]  /*38f0*/  LEA.HI.X.SX32 R195, R8, R15, 0x1, P3 ;  /* 0x0000000f08c37211 */ /* 0x000fe200018f0eff */
[----:B0-----:R-:W-:Y:S01]  /*3900*/  FADD R14, R13, R14 ;  /* 0x0000000e0d0e7221 */ /* 0x001fe20000000000 */
[----:B------:R-:W-:Y:S01]  /*3910*/  BAR.SYNC.DEFER_BLOCKING 0x0 ;  /* 0x0000000000007b1d */ /* 0x000fe20000010000 */
[----:B------:R-:W-:Y:S01]  /*3920*/  IMAD R8, R17, 0x8, R9 ;  /* 0x0000000811087824 */ /* 0x000fe200078e0209 */
[----:B------:R-:W-:-:S04]  /*3930*/  IADD3 R192, P3, PT, R9, R157, RZ ;  /* 0x0000009d09c07210 */ /* 0x000fc80007f7e0ff */
[----:B------:R-:W-:Y:S02]  /*3940*/  LEA.HI.X.SX32 R193, R9, R15, 0x1, P3 ;  /* 0x0000000f09c17211 */ /* 0x000fe400018f0eff */
[----:B------:R-:W-:-:S04]  /*3950*/  IADD3 R190, P3, PT, R8, R157, RZ ;  /* 0x0000009d08be7210 */ /* 0x000fc80007f7e0ff */
[----:B------:R-:W-:Y:S01]  /*3960*/  LEA.HI.X.SX32 R191, R8, R15, 0x1, P3 ;  /* 0x0000000f08bf7211 */ /* 0x000fe200018f0eff */
[----:B------:R-:W-:Y:S01]  /*3970*/  IMAD R8, R17, 0x10, R8 ;  /* 0x0000001011087824 */ /* 0x000fe200078e0208 */
[----:B------:R-:W-:-:S03]  /*3980*/  IADD3 R188, P3, PT, R10, R157, RZ ;  /* 0x0000009d0abc7210 */ /* 0x000fc60007f7e0ff */
[C---:B------:R-:W-:Y:S01]  /*3990*/  IMAD R9, R17.reuse, 0x8, R8 ;  /* 0x0000000811097824 */ /* 0x040fe200078e0208 */
[----:B------:R-:W-:Y:S01]  /*39a0*/  LEA.HI.X.SX32 R189, R10, R15, 0x1, P3 ;  /* 0x0000000f0abd7211 */ /* 0x000fe200018f0eff */
[C---:B------:R-:W-:Y:S01]  /*39b0*/  IMAD R10, R17.reuse, UR4, RZ ;  /* 0x00000004110a7c24 */ /* 0x040fe2000f8e02ff */
[C---:B------:R-:W-:Y:S01]  /*39c0*/  IADD3 R182, P3, PT, R8.reuse, R157, RZ ;  /* 0x0000009d08b67210 */ /* 0x040fe20007f7e0ff */
[----:B------:R-:W-:Y:S01]  /*39d0*/  UIADD3 UR4, UPT, UPT, UR19, 0xd8, URZ ;  /* 0x000000d813047890 */ /* 0x000fe2000fffe0ff */
[----:B------:R-:W-:Y:S02]  /*39e0*/  @!P5 STS [R89+UR8+0x4000], R14 ;  /* 0x0040000e5900d988 */ /* 0x000fe40008000808 */
[----:B------:R-:W-:Y:S01]  /*39f0*/  LEA.HI.X.SX32 R183, R8, R15, 0x1, P3 ;  /* 0x0000000f08b77211 */ /* 0x000fe200018f0eff */
[----:B------:R-:W-:Y:S01]  /*3a00*/  IMAD R8, R17, 0x8, R9 ;  /* 0x0000000811087824 */ /* 0x000fe200078e0209 */
[C---:B------:R-:W-:Y:S01]  /*3a10*/  IADD3 R180, P3, PT, R9.reuse, R157, RZ ;  /* 0x0000009d09b47210 */ /* 0x040fe20007f7e0ff */
[----:B------:R-:W-:Y:S03]  /*3a20*/  BAR.SYNC.DEFER_BLOCKING 0x0 ;  /* 0x0000000000007b1d */ /* 0x000fe60000010000 */
[----:B------:R-:W-:-:S02]  /*3a30*/  LEA.HI.X.SX32 R181, R9, R15, 0x1, P3 ;  /* 0x0000000f09b57211 */ /* 0x000fc400018f0eff */
        /* <DEDUP_REMOVED lines=10> */
[----:B------:R-:W-:Y:S01]  /*3ae0*/  IMAD R8, R17, 0x8, R9 ;  /* 0x0000000811087824 */ /* 0x000fe200078e0209 */
[C---:B------:R-:W-:Y:S01]  /*3af0*/  IADD3 R170, P3, PT, R9.reuse, R157, RZ ;  /* 0x0000009d09aa7210 */ /* 0x040fe20007f7e0ff */
[----:B------:R-:W0:Y:S03]  /*3b00*/  @!P6 LDS R13, [R88+0x4000] ;  /* 0x00400000580de984 */ /* 0x000e260000000800 */
        /* <DEDUP_REMOVED lines=8> */
[----:B------:R-:W-:-:S04]  /*3b90*/  IADD3 R164, P3, PT, R8, R157, RZ ;  /* 0x0000009d08a47210 */ /* 0x000fc80007f7e0ff */
[----:B------:R-:W-:Y:S01]  /*3ba0*/  LEA.HI.X.SX32 R165, R8, R15, 0x1, P3 ;  /* 0x0000000f08a57211 */ /* 0x000fe200018f0eff */
[----:B------:R-:W-:Y:S01]  /*3bb0*/  IMAD R8, R17, 0x8, R9 ;  /* 0x0000000811087824 */ /* 0x000fe200078e0209 */
[----:B------:R-:W-:-:S04]  /*3bc0*/  IADD3 R162, P3, PT, R9, R157, RZ ;  /* 0x0000009d09a27210 */ /* 0x000fc80007f7e0ff */
[----:B------:R-:W-:Y:S02]  /*3bd0*/  LEA.HI.X.SX32 R163, R9, R15, 0x1, P3 ;  /* 0x0000000f09a37211 */ /* 0x000fe400018f0eff */
[C---:B------:R-:W-:Y:S02]  /*3be0*/  IADD3 R158, P3, PT, R8.reuse, R157, RZ ;  /* 0x0000009d089e7210 */ /* 0x040fe40007f7e0ff */
[----:B------:R-:W-:Y:S02]  /*3bf0*/  PRMT R9, RZ, 0x7610, R9 ;  /* 0x00007610ff097816 */ /* 0x000fe40000000009 */
[----:B------:R-:W-:Y:S02]  /*3c00*/  LEA.HI.X.SX32 R159, R8, R15, 0x1, P3 ;  /* 0x0000000f089f7211 */ /* 0x000fe400018f0eff */
[C---:B------:R-:W-:Y:S01]  /*3c10*/  IADD3 R156, P3, PT, R10.reuse, R157, RZ ;  /* 0x0000009d0a9c7210 */ /* 0x040fe20007f7e0ff */
[----:B0-----:R-:W0:Y:S03]  /*3c20*/  SHFL.BFLY PT, R14, R13, 0x1, 0x1f ;  /* 0x0c201f000d0e7f89 */ /* 0x001e2600000e0000 */
[----:B------:R-:W-:-:S02]  /*3c30*/  LEA.HI.X.SX32 R157, R10, R15, 0x1, P3 ;  /* 0x0000000f0a9d7211 */ /* 0x000fc400018f0eff */
[----:B------:R-:W-:Y:S01]  /*3c40*/  PRMT R15, RZ, 0x7610, R15 ;  /* 0x00007610ff0f7816 */ /* 0x000fe2000000000f */
[----:B0-----:R-:W-:-:S05]  /*3c50*/  FADD R13, R13, R14 ;  /* 0x0000000e0d0d7221 */ /* 0x001fca0000000000 */
[----:B------:R0:W-:Y:S01]  /*3c60*/  @P0 STS [R88+0x4000], R13 ;  /* 0x0040000d58000388 */ /* 0x0001e20000000800 */
[----:B------:R-:W-:Y:S01]  /*3c70*/  BAR.SYNC.DEFER_BLOCKING 0x0 ;  /* 0x0000000000007b1d */ /* 0x000fe20000010000 */
[----:B------:R-:W-:Y:S02]  /*3c80*/  PRMT R17, RZ, 0x7610, R17 ;  /* 0x00007610ff117816 */ /* 0x000fe40000000011 */
[----:B------:R-:W-:Y:S02]  /*3c90*/  PRMT R19, RZ, 0x7610, R19 ;  /* 0x00007610ff137816 */ /* 0x000fe40000000013 */
[----:B------:R-:W-:Y:S02]  /*3ca0*/  PRMT R21, RZ, 0x7610, R21 ;  /* 0x00007610ff157816 */ /* 0x000fe40000000015 */
[----:B------:R-:W-:Y:S02]  /*3cb0*/  PRMT R23, RZ, 0x7610, R23 ;  /* 0x00007610ff177816 */ /* 0x000fe40000000017 */
[----:B0-----:R-:W-:-:S02]  /*3cc0*/  PRMT R13, RZ, 0x7610, R13 ;  /* 0x00007610ff0d7816 */ /* 0x001fc4000000000d */
[----:B------:R-:W-:Y:S02]  /*3cd0*/  PRMT R25, RZ, 0x7610, R25 ;  /* 0x00007610ff197816 */ /* 0x000fe40000000019 */
[----:B------:R-:W-:Y:S02]  /*3ce0*/  PRMT R27, RZ, 0x7610, R27 ;  /* 0x00007610ff1b7816 */ /* 0x000fe4000000001b */
[----:B------:R-:W-:Y:S02]  /*3cf0*/  PRMT R29, RZ, 0x7610, R29 ;  /* 0x00007610ff1d7816 */ /* 0x000fe4000000001d */
[----:B------:R-:W-:Y:S02]  /*3d00*/  PRMT R31, RZ, 0x7610, R31 ;  /* 0x00007610ff1f7816 */ /* 0x000fe4000000001f */
[----:B------:R-:W-:Y:S02]  /*3d10*/  PRMT R33, RZ, 0x7610, R33 ;  /* 0x00007610ff217816 */ /* 0x000fe40000000021 */
[----:B------:R-:W-:-:S02]  /*3d20*/  PRMT R35, RZ, 0x7610, R35 ;  /* 0x00007610ff237816 */ /* 0x000fc40000000023 */
[----:B------:R-:W-:Y:S01]  /*3d30*/  PRMT R37, RZ, 0x7610, R37 ;  /* 0x00007610ff257816 */ /* 0x000fe20000000025 */
[----:B------:R-:W2:Y:S01]  /*3d40*/  @P1 LDG.E.U8 R9, desc[UR20][R226.64] ;  /* 0x00000014e2091981 */ /* 0x000ea2000c1e1100 */
[----:B------:R-:W-:Y:S02]  /*3d50*/  PRMT R39, RZ, 0x7610, R39 ;  /* 0x00007610ff277816 */ /* 0x000fe40000000027 */
[----:B------:R-:W-:Y:S01]  /*3d60*/  PRMT R41, RZ, 0x7610, R41 ;  /* 0x00007610ff297816 */ /* 0x000fe20000000029 */
[----:B------:R-:W3:Y:S01]  /*3d70*/  @P1 LDG.E.U8 R15, desc[UR20][R224.64] ;  /* 0x00000014e00f1981 */ /* 0x000ee2000c1e1100 */
[----:B------:R-:W-:Y:S02]  /*3d80*/  PRMT R43, RZ, 0x7610, R43 ;  /* 0x00007610ff2b7816 */ /* 0x000fe4000000002b */
[----:B------:R-:W-:Y:S01]  /*3d90*/  PRMT R45, RZ, 0x7610, R45 ;  /* 0x00007610ff2d7816 */ /* 0x000fe2000000002d */
[----:B------:R-:W4:Y:S01]  /*3da0*/  @P1 LDG.E.U8 R17, desc[UR20][R222.64] ;  /* 0x00000014de111981 */ /* 0x000f22000c1e1100 */
[----:B------:R-:W-:-:S02]  /*3db0*/  PRMT R47, RZ, 0x7610, R47 ;  /* 0x00007610ff2f7816 */ /* 0x000fc4000000002f */
[----:B------:R-:W-:Y:S01]  /*3dc0*/  PRMT R49, RZ, 0x7610, R49 ;  /* 0x00007610ff317816 */ /* 0x000fe20000000031 */
[----:B------:R-:W5:Y:S01]  /*3dd0*/  @P1 LDG.E.U8 R19, desc[UR20][R220.64] ;  /* 0x00000014dc131981 */ /* 0x000f62000c1e1100 */
[----:B------:R-:W-:Y:S02]  /*3de0*/  PRMT R51, RZ, 0x7610, R51 ;  /* 0x00007610ff337816 */ /* 0x000fe40000000033 */
[----:B------:R-:W-:Y:S01]  /*3df0*/  PRMT R53, RZ, 0x7610, R53 ;  /* 0x00007610ff357816 */ /* 0x000fe20000000035 */
[----:B------:R-:W5:Y:S01]  /*3e00*/  @P1 LDG.E.U8 R21, desc[UR20][R218.64] ;  /* 0x00000014da151981 */ /* 0x000f62000c1e1100 */
[----:B------:R-:W-:Y:S02]  /*3e10*/  PRMT R55, RZ, 0x7610, R55 ;  /* 0x00007610ff377816 */ /* 0x000fe40000000037 */
[----:B------:R-:W-:Y:S01]  /*3e20*/  PRMT R57, RZ, 0x7610, R57 ;  /* 0x00007610ff397816 */ /* 0x000fe20000000039 */
[----:B------:R-:W5:Y:S01]  /*3e30*/  @P1 LDG.E.U8 R23, desc[UR20][R216.64] ;  /* 0x00000014d8171981 */ /* 0x000f62000c1e1100 */
        /* <DEDUP_REMOVED lines=11> */
[----:B------:R-:W5:Y:S04]  /*3ef0*/  @P1 LDG.E.U8 R29, desc[UR20][R208.64] ;  /* 0x00000014d01d1981 */ /* 0x000f68000c1e1100 */
        /* <DEDUP_REMOVED lines=21> */
[----:B------:R-:W5:Y:S01]  /*4050*/  @P1 LDG.E.U8 R233, desc[UR20][R156.64] ;  /* 0x000000149ce91981 */ /* 0x000f62000c1e1100 */
[----:B------:R-:W-:-:S02]  /*4060*/  SHF.R.S32.HI R8, RZ, 0x2, R72 ;  /* 0x00000002ff087819 */ /* 0x000fc40000011448 */
[----:B------:R-:W-:Y:S01]  /*4070*/  F2FP.SATFINITE.E4M3.F32.PACK_AB_MERGE_C R7, R7, R4, RZ ;  /* 0x000000040707723e */ /* 0x000fe200048070ff */
[----:B------:R-:W0:Y:S01]  /*4080*/  LDS R160, [R90+UR8+0x4000] ;  /* 0x004000085aa07984 */ /* 0x000e220008000800 */
[----:B------:R-:W-:Y:S01]  /*4090*/  SGXT R8, R8, 0x1 ;  /* 0x000000010808781a */ /* 0x000fe20000000200 */
[----:B------:R-:W-:Y:S01]  /*40a0*/  FADD R4, -R91, -INF ;  /* 0xff8000005b047421 */ /* 0x000fe20000000100 */
[----:B------:R-:W-:Y:S01]  /*40b0*/  F2FP.SATFINITE.E4M3.F32.PACK_AB_MERGE_C R11, R20, R11, RZ ;  /* 0x0000000b140b723e */ /* 0x000fe200048070ff */
[----:B------:R-:W-:Y:S01]  /*40c0*/  BAR.SYNC.DEFER_BLOCKING 0x0 ;  /* 0x0000000000007b1d */ /* 0x000fe20000010000 */
[----:B------:R-:W-:Y:S01]  /*40d0*/  LOP3.LUT R65, R8, 0x90, RZ, 0xc0, !PT ;  /* 0x0000009008417812 */ /* 0x000fe200078ec0ff */
[----:B------:R-:W-:Y:S02]  /*40e0*/  IMAD.SHL.U32 R8, R72, 0x20, RZ ;  /* 0x0000002048087824 */ /* 0x000fe400078e00ff */
[----:B------:R-:W-:Y:S01]  /*40f0*/  FMUL R161, R4, 1.4426950216293334961 ;  /* 0x3fb8aa3b04a17820 */ /* 0x000fe20000400000 */
[----:B------:R-:W-:Y:S01]  /*4100*/  F2FP.SATFINITE.E4M3.F32.PACK_AB_MERGE_C R178, R5, R178, R7 ;  /* 0x000000b205b2723e */ /* 0x000fe20004807007 */
[----:B------:R-:W-:Y:S01]  /*4110*/  IMAD R65, R0, 0x10, R65 ;  /* 0x0000001000417824 */ /* 0x000fe200078e0241 */
[----:B------:R-:W-:-:S03]  /*4120*/  LOP3.LUT R8, R8, 0x160, RZ, 0xc0, !PT ;  /* 0x0000016008087812 */ /* 0x000fc600078ec0ff */
[----:B------:R-:W1:Y:S01]  /*4130*/  MUFU.EX2 R161, R161 ;  /* 0x000000a100a17308 */ /* 0x000e620000000800 */
[----:B------:R-:W-:Y:S02]  /*4140*/  F2FP.SATFINITE.E4M3.F32.PACK_AB_MERGE_C R179, R6, R179, R11 ;  /* 0x000000b306b3723e */ /* 0x000fe4000480700b */
[----:B------:R-:W-:-:S04]  /*4150*/  LOP3.LUT R65, R65, R12, RZ, 0x3c, !PT ;  /* 0x0000000c41417212 */ /* 0x000fc800078e3cff */
[----:B------:R-:W-:-:S05]  /*4160*/  IADD3 R8, PT, PT, R65, UR8, R8 ;  /* 0x0000000841087c10 */ /* 0x000fca000fffe008 */
[----:B------:R-:W-:Y:S01]  /*4170*/  IMAD.IADD R87, R87, 0x1, R8 ;  /* 0x0000000157577824 */ /* 0x000fe200078e0208 */
[----:B--2---:R-:W-:Y:S04]  /*4180*/  STS.U8 [R86+UR8+0x4000], R9 ;  /* 0x0040000956007988 */ /* 0x004fe80008000008 */
[----:B---3--:R-:W-:Y:S04]  /*4190*/  STS.U8 [R86+UR8+0x4100], R15 ;  /* 0x0041000f56007988 */ /* 0x008fe80008000008 */
[----:B----4-:R-:W-:Y:S04]  /*41a0*/  STS.U8 [R86+UR8+0x4200], R17 ;  /* 0x0042001156007988 */ /* 0x010fe80008000008 */
[----:B-----5:R-:W-:Y:S04]  /*41b0*/  STS.U8 [R86+UR8+0x4300], R19 ;  /* 0x0043001356007988 */ /* 0x020fe80008000008 */
        /* <DEDUP_REMOVED lines=22> */
[----:B------:R2:W-:Y:S04]  /*4320*/  STS.U8 [R86+UR8+0x5a00], R63 ;  /* 0x005a003f56007988 */ /* 0x0005e80008000008 */
[----:B------:R3:W-:Y:S04]  /*4330*/  STS.U8 [R86+UR8+0x5b00], R185 ;  /* 0x005b00b956007988 */ /* 0x0007e80008000008 */
[----:B------:R3:W-:Y:S04]  /*4340*/  STS.U8 [R86+UR8+0x5c00], R187 ;  /* 0x005c00bb56007988 */ /* 0x0007e80008000008 */
[----:B------:R3:W-:Y:S04]  /*4350*/  STS.U8 [R86+UR8+0x5d00], R229 ;  /* 0x005d00e556007988 */ /* 0x0007e80008000008 */
[----:B------:R3:W-:Y:S04]  /*4360*/  STS.U8 [R86+UR8+0x5e00], R231 ;  /* 0x005e00e756007988 */ /* 0x0007e80008000008 */
[----:B------:R3:W-:Y:S01]  /*4370*/  STS.U8 [R86+UR8+0x5f00], R233 ;  /* 0x005f00e956007988 */ /* 0x0007e20008000008 */
[----:B--2---:R-:W2:Y:S01]  /*4380*/  LDTM.16dp32bit_t0_t15.x64 R4, tmem[UR10] ;  /* 0x0000000a000479ee */ /* 0x004ea20008b00000 */
[----:B------:R-:W4:Y:S02]  /*4390*/  LDTM.16dp32bit_t16_t31.x64 R4, tmem[UR10+0x40] ;  /* 0x0000400a000479ee */ /* 0x000f240008b20000 */
[----:B------:R3:W-:Y:S01]  /*43a0*/  STS.64 [R87+0xa000], R178 ;  /* 0x00a000b257007388 */ /* 0x0007e20000000a00 */
[----:B------:R-:W-:Y:S01]  /*43b0*/  NOP ;  /* 0x0000000000007918 */ /* 0x000fe20000000000 */
[----:B01----:R-:W-:Y:S05]  /*43c0*/  @!P1 BRA `(.L_x_9) ;  /* 0x0000000400089947 */ /* 0x003fea0003800000 */
[C---:B--2-4-:R-:W-:Y:S01]  /*43d0*/  FMUL R4, R161.reuse, R4 ;  /* 0x00000004a1047220 */ /* 0x054fe20000400000 */
[C---:B------:R-:W-:Y:S01]  /*43e0*/  FMUL R5, R161.reuse, R5 ;  /* 0x00000005a1057220 */ /* 0x040fe20000400000 */
        /* <DEDUP_REMOVED lines=61> */
[----:B------:R-:W-:-:S04]  /*47c0*/  FMUL R67, R161, R67 ;  /* 0x00000043a1437220 */ /* 0x000fc80000400000 */
[----:B------:R0:W-:Y:S01]  /*47d0*/  STTM.16dp32bit_t0_t15.x64 tmem[UR10], R4 ;  /* 0x00000004000079ed */ /* 0x0001e20008b0000a */
[----:B------:R0:W-:Y:S02]  /*47e0*/  STTM.16dp32bit_t16_t31.x64 tmem[UR10+0x40], R4 ;  /* 0x00004004000079ed */ /* 0x0001e40008b2000a */
.L_x_9:
[----:B----4-:R-:W1:Y:S02]  /*47f0*/  FENCE.VIEW.ASYNC.T ;  /* 0x00000000000073c6 */ /* 0x010e640000000200 */
[----:B-1----:R-:W-:Y:S01]  /*4800*/  BAR.SYNC.DEFER_BLOCKING 0x0 ;  /* 0x0000000000007b1d */ /* 0x002fe20000010000 */
[----:B------:R-:W-:Y:S01]  /*4810*/  FADD R160, R161, R160 ;  /* 0x000000a0a1a07221 */ /* 0x000fe20000000000 */
[----:B------:R-:W-:Y:S01]  /*4820*/  UIADD3 UR16, UPT, UPT, UR8, 0xa800, URZ ;  /* 0x0000a80008107890 */ /* 0x000fe2000fffe0ff */
[----:B------:R-:W-:-:S03]  /*4830*/  FSEL R161, R91, -INF , P1 ;  /* 0xff8000005ba17808 */ /* 0x000fc60000800000 */
[----:B------:R-:W-:Y:S01]  /*4840*/  UMOV UR51, 0xc0004010 ;  /* 0xc000401000337882 */ /* 0x000fe20000000000 */
[----:B------:R-:W-:Y:S01]  /*4850*/  FSEL R91, R160, 1, P1 ;  /* 0x3f800000a05b7808 */ /* 0x000fe20000800000 */
[----:B------:R1:W-:Y:S06]  /*4860*/  MEMBAR.ALL.CTA ;  /* 0x0000000000007992 */ /* 0x0003ec0000008000 */
[----:B-1----:R-:W1:Y:S02]  /*4870*/  FENCE.VIEW.ASYNC.S ;  /* 0x00000000000073c6 */ /* 0x002e640000000000 */
[----:B-1----:R-:W-:Y:S06]  /*4880*/  BAR.SYNC.DEFER_BLOCKING 0x0 ;  /* 0x0000000000007b1d */ /* 0x002fec0000010000 */
[----:B------:R-:W-:Y:S05]  /*4890*/  @!P2 BRA `(.L_x_10) ;  /* 0x000000000050a947 */ /* 0x000fea0003800000 */
[----:B------:R-:W-:Y:S01]  /*48a0*/  UIADD3 UR4, UPT, UPT, UR8, 0xa000, URZ ;  /* 0x0000a00008047890 */ /* 0x000fe2000fffe0ff */
[----:B------:R-:W-:Y:S01]  /*48b0*/  BSSY.RECONVERGENT B0, `(.L_x_11) ;  /* 0x0000011000007945 */ /* 0x000fe20003800200 */
[----:B------:R-:W-:Y:S02]  /*48c0*/  UIADD3 UR5, UPT, UPT, UR8, 0x4000, URZ ;  /* 0x0000400008057890 */ /* 0x000fe4000fffe0ff */
[----:B------:R-:W-:Y:S02]  /*48d0*/  USHF.R.U32.HI UR4, URZ, 0x4, UR4 ;  /* 0x00000004ff047899 */ /* 0x000fe40008011604 */
[----:B------:R-:W-:Y:S01]  /*48e0*/  USHF.R.U32.HI UR5, URZ, 0x4, UR5 ;  /* 0x00000004ff057899 */ /* 0x000fe20008011605 */
[----:B------:R-:W-:Y:S01]  /*48f0*/  ELECT P1, URZ, PT ;  /* 0x0000000000ff782f */ /* 0x000fe20003820000 */
[----:B------:R-:W-:Y:S02]  /*4900*/  USGXT.U32 UR50, UR4, 0xe ;  /* 0x0000000e0432789a */ /* 0x000fe40008000000 */
[----:B------:R-:W-:Y:S01]  /*4910*/  USGXT.U32 UR4, UR5, 0xe ;  /* 0x0000000e0504789a */ /* 0x000fe20008000000 */
[----:B------:R-:W-:Y:S01]  /*4920*/  UMOV UR14, 0x0 ;  /* 0x00000000000e7882 */ /* 0x000fe20000000000 */
[----:B------:R-:W-:Y:S01]  /*4930*/  UMOV UR15, 0x4400010 ;  /* 0x04400010000f7882 */ /* 0x000fe20000000000 */
[----:B------:R-:W-:-:S06]  /*4940*/  UMOV UR5, 0xc0004010 ;  /* 0xc000401000057882 */ /* 0x000fcc0000000000 */
[----:B------:R1:W-:Y:S01]  /*4950*/  UTCQMMA gdesc[UR50], gdesc[UR4], tmem[UR9], tmem[UR14], idesc[UR15], UPT ;  /* 0x00ff0e04320075ea */ /* 0x0003e2000b800309 */
[----:B------:R-:W-:Y:S05]  /*4960*/  @!P1 BRA `(.L_x_12) ;  /* 0x0000000000149947 */ /* 0x000fea0003800000 */
[----:B-1----:R-:W-:Y:S01]  /*4970*/  UMOV UR4, UR16 ;  /* 0x0000001000047c82 */ /* 0x002fe20008000000 */
[----:B------:R-:W-:Y:S02]  /*4980*/  UMOV UR5, URZ ;  /* 0x000000ff00057c82 */ /* 0x000fe40008000000 */
[----:B------:R-:W-:Y:S02]  /*4990*/  UMOV UR4, UR4 ;  /* 0x0000000400047c82 */ /* 0x000fe40008000000 */
[----:B------:R4:W-:Y:S01]  /*49a0*/  UTCBAR [UR4], URZ ;  /* 0x000000ff040073e9 */ /* 0x0009e200080000ff */
[----:B------:R-:W-:Y:S02]  /*49b0*/  NOP ;  /* 0x0000000000007918 */ /* 0x000fe40000000000 */
.L_x_12:
[----:B-1--4-:R-:W-:Y:S05]  /*49c0*/  BSYNC.RECONVERGENT B0 ;  /* 0x0000000000007941 */ /* 0x012fea0003800200 */
.L_x_11:
[----:B------:R-:W-:Y:S05]  /*49d0*/  BRA `(.L_x_13) ;  /* 0x0000000000147947 */ /* 0x000fea0003800000 */
.L_x_10:
[----:B------:R-:W-:-:S09]  /*49e0*/  UISETP.GE.AND UP0, UPT, UR7, URZ, UPT ;  /* 0x000000ff0700728c */ /* 0x000fd2000bf06270 */
[----:B------:R-:W-:Y:S05]  /*49f0*/  BRA.U !UP0, `(.L_x_14) ;  /* 0x0000002508147547 */ /* 0x000fea000b800000 */
[----:B------:R-:W-:-:S04]  /*4a00*/  UIADD3 UR4, UPT, UPT, UR8, 0xa000, URZ ;  /* 0x0000a00008047890 */ /* 0x000fc8000fffe0ff */
[----:B------:R-:W-:-:S04]  /*4a10*/  USHF.R.U32.HI UR4, URZ, 0x4, UR4 ;  /* 0x00000004ff047899 */ /* 0x000fc80008011604 */
[----:B------:R-:W-:-:S12]  /*4a20*/  USGXT.U32 UR50, UR4, 0xe ;  /* 0x0000000e0432789a */ /* 0x000fd80008000000 */
.L_x_13:
[----:B------:R-:W1:Y:S01]  /*4a30*/  LDCU UR64, c[0x0][0x3c4] ;  /* 0x00007880ff4077ac */ /* 0x000e620008000800 */
[----:B0-2---:R-:W-:Y:S01]  /*4a40*/  IMAD.MOV.U32 R12, RZ, RZ, RZ ;  /* 0x000000ffff0c7224 */ /* 0x005fe200078e00ff */
[----:B------:R-:W0:Y:S01]  /*4a50*/  LDCU UR65, c[0x0][0x3d4] ;  /* 0x00007a80ff4177ac */ /* 0x000e220008000800 */
[----:B------:R-:W-:Y:S02]  /*4a60*/  USHF.R.U32.HI UR18, URZ, 0x4, UR8 ;  /* 0x00000004ff127899 */ /* 0x000fe40008011608 */
[----:B------:R-:W-:Y:S02]  /*4a70*/  USHF.R.U32.HI UR52, URZ, 0x4, UR13 ;  /* 0x00000004ff347899 */ /* 0x000fe4000801160d */
[----:B------:R-:W-:Y:S02]  /*4a80*/  USGXT.U32 UR18, UR18, 0xe ;  /* 0x0000000e1212789a */ /* 0x000fe40008000000 */
[----:B------:R-:W-:Y:S02]  /*4a90*/  USGXT.U32 UR52, UR52, 0xe ;  /* 0x0000000e3434789a */ /* 0x000fe40008000000 */
[----:B------:R-:W-:Y:S01]  /*4aa0*/  UIADD3 UR22, UP3, UPT, UR18, 0x80, URZ ;  /* 0x0000008012167890 */ /* 0x000fe2000ff7e0ff */
[----:B------:R-:W-:Y:S01]  /*4ab0*/  UMOV UR5, URZ ;  /* 0x000000ff00057c82 */ /* 0x000fe20008000000 */
[----:B------:R-:W-:-:S02]  /*4ac0*/  UIADD3 UR6, UPT, UPT, UR8, 0x8000, URZ ;  /* 0x0000800008067890 */ /* 0x000fc4000fffe0ff */
[----:B------:R-:W-:Y:S02]  /*4ad0*/  UIADD3 UR24, UP0, UPT, UR52, 0x2, URZ ;  /* 0x0000000234187890 */ /* 0x000fe4000ff1e0ff */
[----:B------:R-:W-:Y:S02]  /*4ae0*/  UIADD3.X UR23, UPT, UPT, UR5, -0x7fffbfe0, URZ, UP3, !UPT ;  /* 0x8000402005177890 */ /* 0x000fe40009ffe4ff */
[----:B------:R-:W-:Y:S01]  /*4af0*/  UIADD3 UR26, UP6, UPT, UR22, 0x80, URZ ;  /* 0x00000080161a7890 */ /* 0x000fe2000ffde0ff */
[----:B------:R-:W-:Y:S01]  /*4b00*/  UMOV UR4, URZ ;  /* 0x000000ff00047c82 */ /* 0x000fe20008000000 */
[----:B------:R-:W-:Y:S02]  /*4b10*/  USHF.R.U32.HI UR6, URZ, 0x4, UR6 ;  /* 0x00000004ff067899 */ /* 0x000fe40008011606 */
[----:B-1----:R-:W-:Y:S02]  /*4b20*/  USHF.L.U32 UR64, UR64, 0x5, URZ ;  /* 0x0000000540407899 */ /* 0x002fe400080006ff */
[----:B0-----:R-:W-:-:S02]  /*4b30*/  USHF.L.U32 UR65, UR65, 0x5, URZ ;  /* 0x0000000541417899 */ /* 0x001fc400080006ff */
[----:B------:R-:W-:Y:S02]  /*4b40*/  UIADD3.X UR25, UPT, UPT, UR4, 0x40004040, URZ, UP0, !UPT ;  /* 0x4000404004197890 */ /* 0x000fe400087fe4ff */
[----:B------:R-:W-:Y:S02]  /*4b50*/  UIADD3 UR32, UP3, UPT, UR22, 0x200, URZ ;  /* 0x0000020016207890 */ /* 0x000fe4000ff7e0ff */
[----:B------:R-:W-:Y:S02]  /*4b60*/  UIADD3.X UR27, UPT, UPT, UR23, URZ, URZ, UP6, !UPT ;  /* 0x000000ff171b7290 */ /* 0x000fe4000b7fe4ff */
[----:B------:R-:W-:Y:S02]  /*4b70*/  UIADD3 UR28, UP5, UPT, UR22, 0x100, URZ ;  /* 0x00000100161c7890 */ /* 0x000fe4000ffbe0ff */
[----:B------:R-:W-:Y:S02]  /*4b80*/  UIADD3 UR30, UP4, UPT, UR22, 0x180, URZ ;  /* 0x00000180161e7890 */ /* 0x000fe4000ff9e0ff */
[----:B------:R-:W-:-:S02]  /*4b90*/  UIADD3 UR34, UP0, UPT, UR22, 0x280, URZ ;  /* 0x0000028016227890 */ /* 0x000fc4000ff1e0ff */
[----:B------:R-:W-:Y:S02]  /*4ba0*/  UIADD3 UR36, UP6, UPT, UR22, 0x300, URZ ;  /* 0x0000030016247890 */ /* 0x000fe4000ffde0ff */
[----:B------:R-:W-:Y:S02]  /*4bb0*/  USGXT.U32 UR66, UR6, 0xe ;  /* 0x0000000e0642789a */ /* 0x000fe40008000000 */
[----:B------:R-:W-:Y:S01]  /*4bc0*/  UIADD3.X UR33, UPT, UPT, UR23, URZ, URZ, UP3, !UPT ;  /* 0x000000ff17217290 */ /* 0x000fe20009ffe4ff */
[----:B------:R-:W-:Y:S01]  /*4bd0*/  UMOV UR13, 0x1 ;  /* 0x00000001000d7882 */ /* 0x000fe20000000000 */
[----:B------:R-:W-:Y:S01]  /*4be0*/  UMOV UR14, 0xffffffe0 ;  /* 0xffffffe0000e7882 */ /* 0x000fe20000000000 */
[----:B------:R-:W-:Y:S01]  /*4bf0*/  UMOV UR15, 0xffffffff ;  /* 0xffffffff000f7882 */ /* 0x000fe20000000000 */
[----:B------:R-:W0:Y:S01]  /*4c00*/  LDCU UR17, c[0x0][0x3a8] ;  /* 0x00007500ff1177ac */ /* 0x000e220008000800 */
[----:B------:R-:W-:Y:S02]  /*4c10*/  UIADD3.X UR29, UPT, UPT, UR23, URZ, URZ, UP5, !UPT ;  /* 0x000000ff171d7290 */ /* 0x000fe4000affe4ff */
[----:B------:R-:W-:-:S02]  /*4c20*/  UIADD3.X UR31, UPT, UPT, UR23, URZ, URZ, UP4, !UPT ;  /* 0x000000ff171f7290 */ /* 0x000fc4000a7fe4ff */
[----:B------:R-:W-:Y:S02]  /*4c30*/  UIADD3.X UR35, UPT, UPT, UR23, URZ, URZ, UP0, !UPT ;  /* 0x000000ff17237290 */ /* 0x000fe400087fe4ff */
[----:B------:R-:W-:Y:S02]  /*4c40*/  UIADD3.X UR37, UPT, UPT, UR23, URZ, URZ, UP6, !UPT ;  /* 0x000000ff17257290 */ /* 0x000fe4000b7fe4ff */
[----:B------:R-:W-:Y:S02]  /*4c50*/  UIADD3.64 UR38, UPT, UPT, UR24, 0x2, URZ ;  /* 0x0000000218267897 */ /* 0x000fe4000fffe0ff */
[----:B------:R-:W-:Y:S02]  /*4c60*/  UIADD3.64 UR40, UPT, UPT, UR24, 0x4, URZ ;  /* 0x0000000418287897 */ /* 0x000fe4000fffe0ff */
[----:B------:R-:W-:Y:S02]  /*4c70*/  UIADD3.64 UR42, UPT, UPT, UR24, 0xfe, URZ ;  /* 0x000000fe182a7897 */ /* 0x000fe4000fffe0ff */
[----:B------:R-:W-:-:S02]  /*4c80*/  UIADD3.64 UR44, UPT, UPT, UR24, 0x100, URZ ;  /* 0x00000100182c7897 */ /* 0x000fc4000fffe0ff */
[----:B------:R-:W-:Y:S02]  /*4c90*/  UIADD3.64 UR46, UPT, UPT, UR24, 0x102, URZ ;  /* 0x00000102182e7897 */ /* 0x000fe4000fffe0ff */
[----:B------:R-:W-:Y:S02]  /*4ca0*/  UIADD3.64 UR48, UPT, UPT, UR24, 0x104, URZ ;  /* 0x0000010418307897 */ /* 0x000fe4000fffe0ff */
[----:B------:R-:W-:Y:S01]  /*4cb0*/  UISETP.NE.U32.AND UP3, UPT, UR19, URZ, UPT ;  /* 0x000000ff1300728c */ /* 0x000fe2000bf65070 */
[----:B------:R-:W-:Y:S01]  /*4cc0*/  UMOV UR6, URZ ;  /* 0x000000ff00067c82 */ /* 0x000fe20008000000 */
[----:B------:R-:W-:Y:S01]  /*4cd0*/  UMOV UR67, UR64 ;  /* 0x0000004000437c82 */ /* 0x000fe20008000000 */
[----:B0-----:R-:W-:-:S08]  /*4ce0*/  UMOV UR68, UR65 ;  /* 0x0000004100447c82 */ /* 0x001fd00008000000 */
.L_x_19:
[----:B------:R-:W-:Y:S02]  /*4cf0*/  USHF.R.S32.HI UR4, URZ, 0x1f, UR67 ;  /* 0x0000001fff047899 */ /* 0x000fe40008011443 */
[----:B------:R-:W-:Y:S02]  /*4d00*/  IADD3 R18, P1, PT, R154, UR67, RZ ;  /* 0x000000439a127c10 */ /* 0x000fe4000ff3e0ff */
[----:B------:R-:W-:Y:S02]  /*4d10*/  IADD3 R6, P2, PT, R138, UR67, RZ ;  /* 0x000000438a067c10 */ /* 0x000fe4000ff5e0ff */
[----:B------:R-:W-:Y:S02]  /*4d20*/  IADD3.X R19, PT, PT, R155, UR4, RZ, P1, !PT ;  /* 0x000000049b137c10 */ /* 0x000fe40008ffe4ff */
[----:B------:R-:W-:Y:S02]  /*4d30*/  IADD3 R10, P1, PT, R122, UR67, RZ ;  /* 0x000000437a0a7c10 */ /* 0x000fe4000ff3e0ff */
[----:B------:R-:W-:Y:S01]  /*4d40*/  IADD3.X R7, PT, PT, R139, UR4, RZ, P2, !PT ;  /* 0x000000048b077c10 */ /* 0x000fe200097fe4ff */
[----:B------:R-:W2:Y:S01]  /*4d50*/  LDG.E.U8 R18, desc[UR20][R18.64] ;  /* 0x0000001412127981 */ /* 0x000ea2000c1e1100 */
[----:B------:R-:W-:-:S02]  /*4d60*/  IADD3.X R11, PT, PT, R123, UR4, RZ, P1, !PT ;  /* 0x000000047b0b7c10 */ /* 0x000fc40008ffe4ff */
[----:B------:R-:W-:Y:S01]  /*4d70*/  IADD3 R16, P2, PT, R106, UR67, RZ ;  /* 0x000000436a107c10 */ /* 0x000fe2000ff5e0ff */
[----:B------:R0:W4:Y:S01]  /*4d80*/  LDG.E.U8 R32, desc[UR20][R6.64] ;  /* 0x0000001406207981 */ /* 0x000122000c1e1100 */
[----:B------:R-:W-:Y:S02]  /*4d90*/  IADD3 R4, P1, PT, R152, UR67, RZ ;  /* 0x0000004398047c10 */ /* 0x000fe4000ff3e0ff */
[----:B------:R-:W-:Y:S01]  /*4da0*/  IADD3.X R17, PT, PT, R107, UR4, RZ, P2, !PT ;  /* 0x000000046b117c10 */ /* 0x000fe200097fe4ff */
[----:B------:R1:W5:Y:S01]  /*4db0*/  LDG.E.U8 R38, desc[UR20][R10.64] ;  /* 0x000000140a267981 */ /* 0x000362000c1e1100 */
[----:B------:R-:W-:Y:S02]  /*4dc0*/  IADD3.X R5, PT, PT, R153, UR4, RZ, P1, !PT ;  /* 0x0000000499057c10 */ /* 0x000fe40008ffe4ff */
[----:B------:R-:W-:Y:S01]  /*4dd0*/  IADD3 R8, P2, PT, R136, UR67, RZ ;  /* 0x0000004388087c10 */ /* 0x000fe2000ff5e0ff */
[----:B------:R3:W5:Y:S01]  /*4de0*/  LDG.E.U8 R44, desc[UR20][R16.64] ;  /* 0x00000014102c7981 */ /* 0x000762000c1e1100 */
[----:B------:R-:W-:-:S02]  /*4df0*/  IADD3 R14, P1, PT, R120, UR67, RZ ;  /* 0x00000043780e7c10 */ /* 0x000fc4000ff3e0ff */
[----:B------:R-:W-:Y:S01]  /*4e00*/  IADD3.X R9, PT, PT, R137, UR4, RZ, P2, !PT ;  /* 0x0000000489097c10 */ /* 0x000fe200097fe4ff */
[----:B------:R1:W5:Y:S01]  /*4e10*/  LDG.E.U8 R13, desc[UR20][R4.64] ;  /* 0x00000014040d7981 */ /* 0x000362000c1e1100 */
[----:B------:R-:W-:Y:S02]  /*4e20*/  IADD3.X R15, PT, PT, R121, UR4, RZ, P1, !PT ;  /* 0x00000004790f7c10 */ /* 0x000fe40008ffe4ff */
[----:B------:R-:W-:Y:S01]  /*4e30*/  IADD3 R20, P2, PT, R104, UR67, RZ ;  /* 0x0000004368147c10 */ /* 0x000fe2000ff5e0ff */
[----:B------:R3:W5:Y:S01]  /*4e40*/  LDG.E.U8 R31, desc[UR20][R8.64] ;  /* 0x00000014081f7981 */ /* 0x000762000c1e1100 */
[----:B0-----:R-:W-:Y:S02]  /*4e50*/  IADD3 R6, P1, PT, R150, UR67, RZ ;  /* 0x0000004396067c10 */ /* 0x001fe4000ff3e0ff */
[----:B------:R-:W-:Y:S01]  /*4e60*/  IADD3.X R21, PT, PT, R105, UR4, RZ, P2, !PT ;  /* 0x0000000469157c10 */ /* 0x000fe200097fe4ff */
[----:B------:R0:W5:Y:S01]  /*4e70*/  LDG.E.U8 R37, desc[UR20][R14.64] ;  /* 0x000000140e257981 */ /* 0x000162000c1e1100 */
[----:B------:R-:W-:-:S02]  /*4e80*/  IADD3.X R7, PT, PT, R151, UR4, RZ, P1, !PT ;  /* 0x0000000497077c10 */ /* 0x000fc40008ffe4ff */
[----:B-1----:R-:W-:Y:S01]  /*4e90*/  IADD3 R10, P2, PT, R134, UR67, RZ ;  /* 0x00000043860a7c10 */ /* 0x002fe2000ff5e0ff */
[----:B------:R1:W5:Y:S01]  /*4ea0*/  LDG.E.U8 R41, desc[UR20][R20.64] ;  /* 0x0000001414297981 */ /* 0x000362000c1e1100 */
[----:B---3--:R-:W-:Y:S02]  /*4eb0*/  IADD3 R16, P1, PT, R118, UR67, RZ ;  /* 0x0000004376107c10 */ /* 0x008fe4000ff3e0ff */
        /* <DEDUP_REMOVED lines=10> */
[----:B------:R-:W5:Y:S01]  /*4f60*/  LDG.E.U8 R46, desc[UR20][R22.64] ;  /* 0x00000014162e7981 */ /* 0x000f62000c1e1100 */
[----:B0-----:R-:W-:Y:S02]  /*4f70*/  IADD3 R14, P1, PT, R116, UR67, RZ ;  /* 0x00000043740e7c10 */ /* 0x001fe4000ff3e0ff */
[----:B------:R-:W-:Y:S01]  /*4f80*/  IADD3.X R9, PT, PT, R133, UR4, RZ, P2, !PT ;  /* 0x0000000485097c10 */ /* 0x000fe200097fe4ff */
[----:B------:R0:W5:Y:S01]  /*4f90*/  LDG.E.U8 R19, desc[UR20][R4.64] ;  /* 0x0000001404137981 */ /* 0x000162000c1e1100 */
[----:B------:R-:W-:-:S02]  /*4fa0*/  IADD3.X R15, PT, PT, R117, UR4, RZ, P1, !PT ;  /* 0x00000004750f7c10 */ /* 0x000fc40008ffe4ff */
[----:B-1----:R-:W-:Y:S01]  /*4fb0*/  IADD3 R20, P2, PT, R100, UR67, RZ ;  /* 0x0000004364147c10 */ /* 0x002fe2000ff5e0ff */
[----:B------:R-:W5:Y:S01]  /*4fc0*/  LDG.E.U8 R33, desc[UR20][R8.64] ;  /* 0x0000001408217981 */ /* 0x000f62000c1e1100 */
[----:B---3--:R-:W-:Y:S02]  /*4fd0*/  IADD3 R6, P1, PT, R146, UR67, RZ ;  /* 0x0000004392067c10 */ /* 0x008fe4000ff3e0ff */
[----:B------:R-:W-:Y:S01]  /*4fe0*/  IADD3.X R21, PT, PT, R101, UR4, RZ, P2, !PT ;  /* 0x0000000465157c10 */ /* 0x000fe200097fe4ff */
[----:B------:R1:W3:Y:S01]  /*4ff0*/  LDG.E.U8 R39, desc[UR20][R14.64] ;  /* 0x000000140e277981 */ /* 0x0002e2000c1e1100 */
[----:B------:R-:W-:Y:S02]  /*5000*/  IADD3.X R7, PT, PT, R147, UR4, RZ, P1, !PT ;  /* 0x0000000493077c10 */ /* 0x000fe40008ffe4ff */
[----:B------:R-:W-:Y:S01]  /*5010*/  IADD3 R10, P2, PT, R130, UR67, RZ ;  /* 0x00000043820a7c10 */ /* 0x000fe2000ff5e0ff */
[----:B------:R-:W3:Y:S01]  /*5020*/  LDG.E.U8 R43, desc[UR20][R20.64] ;  /* 0x00000014142b7981 */ /* 0x000ee2000c1e1100 */
[----:B------:R-:W-:-:S02]  /*5030*/  IADD3 R16, P1, PT, R114, UR67, RZ ;  /* 0x0000004372107c10 */ /* 0x000fc4000ff3e0ff */
[----:B------:R-:W-:Y:S01]  /*5040*/  IADD3.X R11, PT, PT, R131, UR4, RZ, P2, !PT ;  /* 0x00000004830b7c10 */ /* 0x000fe200097fe4ff */
[----:B------:R1:W3:Y:S01]  /*5050*/  LDG.E.U8 R30, desc[UR20][R6.64] ;  /* 0x00000014061e7981 */ /* 0x0002e2000c1e1100 */
[----:B------:R-:W-:Y:S02]  /*5060*/  IADD3.X R17, PT, PT, R115, UR4, RZ, P1, !PT ;  /* 0x0000000473117c10 */ /* 0x000fe40008ffe4ff */
[----:B------:R-:W-:Y:S01]  /*5070*/  IADD3 R24, P2, PT, R98, UR67, RZ ;  /* 0x0000004362187c10 */ /* 0x000fe2000ff5e0ff */
[----:B------:R-:W3:Y:S01]  /*5080*/  LDG.E.U8 R36, desc[UR20][R10.64] ;  /* 0x000000140a247981 */ /* 0x000ee2000c1e1100 */
[----:B0-----:R-:W-:Y:S02]  /*5090*/  IADD3 R4, P1, PT, R144, UR67, RZ ;  /* 0x0000004390047c10 */ /* 0x001fe4000ff3e0ff */
[----:B------:R-:W-:Y:S01]  /*50a0*/  IADD3.X R25, PT, PT, R99, UR4, RZ, P2, !PT ;  /* 0x0000000463197c10 */ /* 0x000fe200097fe4ff */
[----:B------:R0:W3:Y:S01]  /*50b0*/  LDG.E.U8 R42, desc[UR20][R16.64] ;  /* 0x00000014102a7981 */ /* 0x0000e2000c1e1100 */
[----:B------:R-:W-:-:S02]  /*50c0*/  IADD3.X R5, PT, PT, R145, UR4, RZ, P1, !PT ;  /* 0x0000000491057c10 */ /* 0x000fc40008ffe4ff */
[----:B-1----:R-:W-:Y:S01]  /*50d0*/  IADD3 R14, P2, PT, R128, UR67, RZ ;  /* 0x00000043800e7c10 */ /* 0x002fe2000ff5e0ff */
[----:B------:R-:W3:Y:S01]  /*50e0*/  LDG.E.U8 R48, desc[UR20][R24.64] ;  /* 0x0000001418307981 */ /* 0x000ee2000c1e1100 */
[----:B------:R-:W-:Y:S02]  /*50f0*/  IADD3 R22, P1, PT, R112, UR67, RZ ;  /* 0x0000004370167c10 */ /* 0x000fe4000ff3e0ff */
[----:B------:R-:W-:Y:S01]  /*5100*/  IADD3.X R15, PT, PT, R129, UR4, RZ, P2, !PT ;  /* 0x00000004810f7c10 */ /* 0x000fe200097fe4ff */
[----:B------:R-:W3:Y:S01]  /*5110*/  LDG.E.U8 R29, desc[UR20][R4.64] ;  /* 0x00000014041d7981 */ /* 0x000ee2000c1e1100 */
[----:B------:R-:W-:Y:S02]  /*5120*/  IADD3.X R23, PT, PT, R113, UR4, RZ, P1, !PT ;  /* 0x0000000471177c10 */ /* 0x000fe40008ffe4ff */
[----:B------:R-:W-:Y:S01]  /*5130*/  IADD3 R26, P2, PT, R96, UR67, RZ ;  /* 0x00000043601a7c10 */ /* 0x000fe2000ff5e0ff */
[----:B------:R1:W3:Y:S01]  /*5140*/  LDG.E.U8 R35, desc[UR20][R14.64] ;  /* 0x000000140e237981 */ /* 0x0002e2000c1e1100 */
[----:B------:R-:W-:-:S02]  /*5150*/  IADD3 R6, P1, PT, R142, UR67, RZ ;  /* 0x000000438e067c10 */ /* 0x000fc4000ff3e0ff */
[----:B------:R-:W-:Y:S01]  /*5160*/  IADD3.X R27, PT, PT, R97, UR4, RZ, P2, !PT ;  /* 0x00000004611b7c10 */ /* 0x000fe200097fe4ff */
[----:B------:R-:W3:Y:S01]  /*5170*/  LDG.E.U8 R23, desc[UR20][R22.64] ;  /* 0x0000001416177981 */ /* 0x000ee2000c1e1100 */
[----:B------:R-:W-:Y:S02]  /*5180*/  IADD3.X R7, PT, PT, R143, UR4, RZ, P1, !PT ;  /* 0x000000048f077c10 */ /* 0x000fe40008ffe4ff */
[----:B------:R-:W-:Y:S02]  /*5190*/  IADD3 R20, P2, PT, R126, UR67, RZ ;  /* 0x000000437e147c10 */ /* 0x000fe4000ff5e0ff */
[----:B0-----:R-:W-:Y:S01]  /*51a0*/  IADD3 R16, P1, PT, R110, UR67, RZ ;  /* 0x000000436e107c10 */ /* 0x001fe2000ff3e0ff */
[----:B------:R0:W3:Y:S01]  /*51b0*/  LDG.E.U8 R24, desc[UR20][R6.64] ;  /* 0x0000001406187981 */ /* 0x0000e2000c1e1100 */
[----:B------:R-:W-:Y:S02]  /*51c0*/  IADD3.X R21, PT, PT, R127, UR4, RZ, P2, !PT ;  /* 0x000000047f157c10 */ /* 0x000fe400097fe4ff */
[----:B------:R-:W-:Y:S01]  /*51d0*/  IADD3.X R17, PT, PT, R111, UR4, RZ, P1, !PT ;  /* 0x000000046f117c10 */ /* 0x000fe20008ffe4ff */
[----:B------:R-:W3:Y:S01]  /*51e0*/  LDG.E.U8 R27, desc[UR20][R26.64] ;  /* 0x000000141a1b7981 */ /* 0x000ee2000c1e1100 */
[----:B------:R-:W-:-:S02]  /*51f0*/  IADD3 R8, P2, PT, R94, UR67, RZ ;  /* 0x000000435e087c10 */ /* 0x000fc4000ff5e0ff */
[----:B------:R-:W-:Y:S01]  /*5200*/  IADD3 R10, P1, PT, R140, UR67, RZ ;  /* 0x000000438c0a7c10 */ /* 0x000fe2000ff3e0ff */
[----:B------:R-:W3:Y:S01]  /*5210*/  LDG.E.U8 R20, desc[UR20][R20.64] ;  /* 0x0000001414147981 */ /* 0x000ee2000c1e1100 */
[----:B------:R-:W-:Y:S02]  /*5220*/  IADD3.X R9, PT, PT, R95, UR4, RZ, P2, !PT ;  /* 0x000000045f097c10 */ /* 0x000fe400097fe4ff */
[----:B------:R-:W-:Y:S01]  /*5230*/  IADD3.X R11, PT, PT, R141, UR4, RZ, P1, !PT ;  /* 0x000000048d0b7c10 */ /* 0x000fe20008ffe4ff */
[----:B------:R-:W3:Y:S01]  /*5240*/  LDG.E.U8 R16, desc[UR20][R16.64] ;  /* 0x0000001410107981 */ /* 0x000ee2000c1e1100 */
[----:B-1----:R-:W-:Y:S02]  /*5250*/  IADD3 R14, P3, PT, R124, UR67, RZ ;  /* 0x000000437c0e7c10 */ /* 0x002fe4000ff7e0ff */
[----:B------:R-:W-:Y:S01]  /*5260*/  IADD3 R4, P2, PT, R108, UR67, RZ ;  /* 0x000000436c047c10 */ /* 0x000fe2000ff5e0ff */
[----:B------:R-:W3:Y:S01]  /*5270*/  LDG.E.U8 R8, desc[UR20][R8.64] ;  /* 0x0000001408087981 */ /* 0x000ee2000c1e1100 */
[----:B0-----:R-:W-:-:S02]  /*5280*/  IADD3 R6, P1, PT, R92, UR67, RZ ;  /* 0x000000435c067c10 */ /* 0x001fc4000ff3e0ff */
[----:B------:R-:W-:Y:S01]  /*5290*/  IADD3.X R15, PT, PT, R125, UR4, RZ, P3, !PT ;  /* 0x000000047d0f7c10 */ /* 0x000fe20009ffe4ff */
[----:B------:R-:W3:Y:S01]  /*52a0*/  LDG.E.U8 R11, desc[UR20][R10.64] ;  /* 0x000000140a0b7981 */ /* 0x000ee2000c1e1100 */
[----:B------:R-:W-:Y:S02]  /*52b0*/  IADD3.X R5, PT, PT, R109, UR4, RZ, P2, !PT ;  /* 0x000000046d057c10 */ /* 0x000fe400097fe4ff */
[----:B------:R-:W-:Y:S02]  /*52c0*/  IADD3.X R7, PT, PT, R93, UR4, RZ, P1, !PT ;  /* 0x000000045d077c10 */ /* 0x000fe40008ffe4ff */
[----:B------:R-:W3:Y:S04]  /*52d0*/  LDG.E.U8 R15, desc[UR20][R14.64] ;  /* 0x000000140e0f7981 */ /* 0x000ee8000c1e1100 */
[----:B------:R-:W3:Y:S04]  /*52e0*/  LDG.E.U8 R5, desc[UR20][R4.64] ;  /* 0x0000001404057981 */ /* 0x000ee8000c1e1100 */
[----:B------:R-:W3:Y:S01]  /*52f0*/  LDG.E.U8 R7, desc[UR20][R6.64] ;  /* 0x0000001406077981 */ /* 0x000ee2000c1e1100 */
[----:B------:R-:W-:-:S02]  /*5300*/  UMOV UR4, 0x1 ;  /* 0x0000000100047882 */ /* 0x000fc40000000000 */
[----:B------:R-:W-:-:S04]  /*5310*/  @!UP2 UIADD3 UR4, UPT, UPT, -UR4, 0x100000, URZ ;  /* 0x001000000404a890 */ /* 0x000fc8000fffe1ff */
[----:B------:R-:W-:Y:S02]  /*5320*/  @!UP2 USHF.L.U32 UR5, UR4, 0xb, URZ ;  /* 0x0000000b0405a899 */ /* 0x000fe400080006ff */
[----:B------:R-:W-:Y:S01]  /*5330*/  @!UP2 USHF.L.U32 UR4, UR4, 0x1, URZ ;  /* 0x000000010404a899 */ /* 0x000fe200080006ff */
[----:B------:R-:W-:Y:S01]  /*5340*/  VOTEU.ALL UP0, P4 ;  /* 0x0000000000ff7886 */ /* 0x000fe20002000000 */
[----:B--2---:R0:W-:Y:S04]  /*5350*/  STS.U8 [R85+UR8+0x6000], R18 ;  /* 0x0060001255007988 */ /* 0x0041e80008000008 */
[----:B----4-:R0:W-:Y:S04]  /*5360*/  STS.U8 [R85+UR8+0x6400], R32 ;  /* 0x0064002055007988 */ /* 0x0101e80008000008 */
[----:B-----5:R0:W-:Y:S04]  /*5370*/  STS.U8 [R85+UR8+0x6800], R38 ;  /* 0x0068002655007988 */ /* 0x0201e80008000008 */
        /* <DEDUP_REMOVED lines=11> */
[----:B---3--:R0:W-:Y:S04]  /*5430*/  STS.U8 [R82+UR8+0x6980], R39 ;  /* 0x0069802752007988 */ /* 0x0081e80008000008 */
        /* <DEDUP_REMOVED lines=17> */
[----:B------:R1:W-:Y:S06]  /*5550*/  MEMBAR.ALL.CTA ;  /* 0x0000000000007992 */ /* 0x0003ec0000008000 */
[----:B-1----:R-:W-:Y:S04]  /*5560*/  FENCE.VIEW.ASYNC.S ;  /* 0x00000000000073c6 */ /* 0x002fe80000000000 */
[----:B------:R-:W1:Y:S02]  /*5570*/  FENCE.VIEW.ASYNC.S ;  /* 0x00000000000073c6 */ /* 0x000e640000000000 */
[----:B-1----:R0:W1:Y:S02]  /*5580*/  @!UP0 SYNCS.EXCH.64 URZ, [UR8+0xa810], UR4 ;  /* 0x00a8100408ff85b2 */ /* 0x0020640008000100 */
[----:B-1----:R-:W-:Y:S06]  /*5590*/  BAR.SYNC.DEFER_BLOCKING 0x0 ;  /* 0x0000000000007b1d */ /* 0x002fec0000010000 */
[----:B0-----:R-:W-:Y:S05]  /*55a0*/  BRA.U UP3, `(.L_x_15) ;  /* 0x00000001037c7547 */ /* 0x001fea000b800000 */
[----:B------:R-:W-:Y:S01]  /*55b0*/  UMOV UR19, 0x80004020 ;  /* 0x8000402000137882 */ /* 0x000fe20000000000 */
[----:B------:R-:W-:Y:S01]  /*55c0*/  UMOV UR53, 0x40004040 ;  /* 0x4000404000357882 */ /* 0x000fe20000000000 */
[----:B------:R-:W-:Y:S01]  /*55d0*/  UMOV UR74, 0x0 ;  /* 0x00000000004a7882 */ /* 0x000fe20000000000 */
[----:B------:R-:W-:Y:S01]  /*55e0*/  UMOV UR75, 0x4088010 ;  /* 0x04088010004b7882 */ /* 0x000fe20000000000 */
[----:B------:R-:W-:Y:S01]  /*55f0*/  UIADD3 UR4, UPT, UPT, UR8, 0xa810, URZ ;  /* 0x0000a81008047890 */ /* 0x000fe2000fffe0ff */
[----:B------:R0:W-:Y:S01]  /*5600*/  UTCQMMA gdesc[UR18], gdesc[UR52], tmem[UR11], tmem[UR74], idesc[UR75], !UPT ;  /* 0x00ff4a34120075ea */ /* 0x0001e2000f80030b */
[----:B------:R-:W-:Y:S01]  /*5610*/  UMOV UR72, 0x0 ;  /* 0x0000000000487882 */ /* 0x000fe20000000000 */
[----:B------:R-:W-:Y:S01]  /*5620*/  UMOV UR73, 0x4088010 ;  /* 0x0408801000497882 */ /* 0x000fe20000000000 */
[----:B------:R-:W-:Y:S01]  /*5630*/  UMOV UR70, 0x0 ;  /* 0x0000000000467882 */ /* 0x000fe20000000000 */
[----:B------:R-:W-:Y:S01]  /*5640*/  UMOV UR71, 0x4088010 ;  /* 0x0408801000477882 */ /* 0x000fe20000000000 */
        /* <DEDUP_REMOVED lines=11> */
[----:B------:R-:W-:Y:S01]  /*5700*/  UMOV UR5, URZ ;  /* 0x000000ff00057c82 */ /* 0x000fe20008000000 */
[----:B------:R0:W-:Y:S01]  /*5710*/  UTCQMMA gdesc[UR30], gdesc[UR42], tmem[UR11], tmem[UR56], idesc[UR57], UPT ;  /* 0x00ff382a1e0075ea */ /* 0x0001e2000b80030b */
[----:B------:R-:W-:Y:S01]  /*5720*/  UMOV UR62, 0x0 ;  /* 0x00000000003e7882 */ /* 0x000fe20000000000 */
[----:B------:R-:W-:Y:S01]  /*5730*/  UMOV UR63, 0x4088010 ;  /* 0x04088010003f7882 */ /* 0x000fe20000000000 */
[----:B------:R0:W-:Y:S01]  /*5740*/  UTCQMMA gdesc[UR32], gdesc[UR44], tmem[UR11], tmem[UR58], idesc[UR59], UPT ;  /* 0x00ff3a2c200075ea */ /* 0x0001e2000b80030b */
[----:B------:R-:W-:Y:S01]  /*5750*/  UMOV UR4, UR4 ;  /* 0x0000000400047c82 */ /* 0x000fe20008000000 */
[----:B------:R0:W-:Y:S01]  /*5760*/  UTCQMMA gdesc[UR34], gdesc[UR46], tmem[UR11], tmem[UR60], idesc[UR61], UPT ;  /* 0x00ff3c2e220075ea */ /* 0x0001e2000b80030b */
[----:B------:R0:W-:Y:S01]  /*5770*/  UTCQMMA gdesc[UR36], gdesc[UR48], tmem[UR11], tmem[UR62], idesc[UR63], UPT ;  /* 0x00ff3e30240075ea */ /* 0x0001e2000b80030b */
[----:B------:R0:W-:Y:S01]  /*5780*/  UTCBAR [UR4], URZ ;  /* 0x000000ff040073e9 */ /* 0x0001e200080000ff */
[----:B------:R-:W-:Y:S01]  /*5790*/  NOP ;  /* 0x0000000000007918 */ /* 0x000fe20000000000 */
.L_x_15:
[----:B------:R-:W1:Y:S02]  /*57a0*/  SYNCS.PHASECHK.TRANS64.TRYWAIT P1, [UR8+0xa810], RZ ;  /* 0x00a810ffff0075a7 */ /* 0x000e640008021108 */
[----:B-1----:R-:W-:Y:S05]  /*57b0*/  @!P1 BRA `(.L_x_16) ;  /* 0x0000004800c09947 */ /* 0x002fea0003800000 */
.L_x_24:
[----:B------:R-:W-:Y:S01]  /*57c0*/  BAR.SYNC.DEFER_BLOCKING 0x0 ;  /* 0x0000000000007b1d */ /* 0x000fe20000010000 */
[----:B------:R-:W-:Y:S01]  /*57d0*/  IADD3 R13, P1, PT, R76, UR14, RZ ;  /* 0x0000000e4c0d7c10 */ /* 0x000fe2000ff3e0ff */
[----:B------:R-:W-:Y:S01]  /*57e0*/  IMAD.U32 R12, R12, -0x80000000, RZ ;  /* 0x800000000c0c7824 */ /* 0x000fe200078e00ff */
[----:B0-----:R-:W-:Y:S02]  /*57f0*/  USHF.R.S32.HI UR4, URZ, 0x1f, UR68 ;  /* 0x0000001fff047899 */ /* 0x001fe40008011444 */
[C---:B------:R-:W-:Y:S01]  /*5800*/  IADD3 R18, P3, PT, R13.reuse, 0x42, RZ ;  /* 0x000000420d127810 */ /* 0x040fe20007f7e0ff */
[----:B------:R-:W-:Y:S01]  /*5810*/  IMAD.X R14, RZ, RZ, UR15, P1 ;  /* 0x0000000fff0e7e24 */ /* 0x000fe200088e06ff */
[C---:B------:R-:W-:Y:S01]  /*5820*/  IADD3 R16, P1, PT, R13.reuse, 0x40, RZ ;  /* 0x000000400d107810 */ /* 0x040fe20007f3e0ff */
[----:B------:R-:W-:Y:S01]  /*5830*/  LDTM.16dp32bit_t0_t15.x8 R4, tmem[UR12] ;  /* 0x0000000c000479ee */ /* 0x000fe20008980000 */
[----:B------:R-:W0:Y:S01]  /*5840*/  LDTM.16dp32bit_t16_t31.x8 R4, tmem[UR12+0x8] ;  /* 0x0000080c000479ee */ /* 0x000e2200089a0000 */
[C---:B------:R-:W-:Y:S01]  /*5850*/  IADD3 R20, P2, PT, R13.reuse, 0x43, RZ ;  /* 0x000000430d147810 */ /* 0x040fe20007f5e0ff */
[--C-:B------:R-:W-:Y:S01]  /*5860*/  IMAD.X R17, RZ, RZ, R14.reuse, P3 ;  /* 0x000000ffff117224 */ /* 0x100fe200018e060e */
[C---:B------:R-:W-:Y:S01]  /*5870*/  IADD3 R24, P3, PT, R13.reuse, 0x45, RZ ;  /* 0x000000450d187810 */ /* 0x040fe20007f7e0ff */
[--C-:B------:R-:W-:Y:S01]  /*5880*/  IMAD.X R15, RZ, RZ, R14.reuse, P1 ;  /* 0x000000ffff0f7224 */ /* 0x100fe200008e060e */
[C---:B------:R-:W-:Y:S01]  /*5890*/  IADD3 R22, P1, PT, R13.reuse, 0x44, RZ ;  /* 0x000000440d167810 */ /* 0x040fe20007f3e0ff */
[--C-:B------:R-:W-:Y:S01]  /*58a0*/  IMAD.X R19, RZ, RZ, R14.reuse, P2 ;  /* 0x000000ffff137224 */ /* 0x100fe200010e060e */
[C---:B------:R-:W-:Y:S01]  /*58b0*/  IADD3 R26, P2, PT, R13.reuse, 0x46, RZ ;  /* 0x000000460d1a7810 */ /* 0x040fe20007f5e0ff */
[--C-:B------:R-:W-:Y:S01]  /*58c0*/  IMAD.X R23, RZ, RZ, R14.reuse, P3 ;  /* 0x000000ffff177224 */ /* 0x100fe200018e060e */
[CC--:B------:R-:W-:Y:S01]  /*58d0*/  ISETP.GE.U32.AND P3, PT, R16.reuse, R75.reuse, PT ;  /* 0x0000004b1000720c */ /* 0x0c0fe20003f66070 */
[--C-:B------:R-:W-:Y:S01]  /*58e0*/  IMAD.X R21, RZ, RZ, R14.reuse, P1 ;  /* 0x000000ffff157224 */ /* 0x100fe200008e060e */
[----:B------:R-:W-:Y:S01]  /*58f0*/  ISETP.GT.U32.AND P1, PT, R16, R75, PT ;  /* 0x0000004b1000720c */ /* 0x000fe20003f24070 */
[----:B------:R-:W-:Y:S01]  /*5900*/  IMAD.X R25, RZ, RZ, R14, P2 ;  /* 0x000000ffff197224 */ /* 0x000fe200010e060e */
[----:B------:R-:W-:-:S02]  /*5910*/  IADD3 R16, P2, PT, R13, 0x47, RZ ;  /* 0x000000470d107810 */ /* 0x000fc40007f5e0ff */
[C---:B------:R-:W-:Y:S01]  /*5920*/  ISETP.GT.U32.AND.EX P1, PT, R15.reuse, RZ, PT, P1 ;  /* 0x000000ff0f00720c */ /* 0x040fe20003f24110 */
[----:B------:R-:W1:Y:S01]  /*5930*/  @!P4 SYNCS.CCTL.IV [UR8+0xa810] ;  /* 0x00a81000ff00c9b1 */ /* 0x000e620008000008 */
[----:B------:R-:W-:Y:S01]  /*5940*/  ISETP.GE.U32.AND.EX P3, PT, R15, RZ, PT, P3 ;  /* 0x000000ff0f00720c */ /* 0x000fe20003f66130 */
[----:B------:R-:W-:Y:S01]  /*5950*/  IMAD.X R14, RZ, RZ, R14, P2 ;  /* 0x000000ffff0e7224 */ /* 0x000fe200010e060e */
[----:B------:R-:W-:Y:S01]  /*5960*/  ISETP.GT.U32.AND P2, PT, R18, R75, PT ;  /* 0x0000004b1200720c */ /* 0x000fe20003f44070 */
[----:B------:R-:W-:-:S03]  /*5970*/  NOP ;  /* 0x0000000000007918 */ /* 0x000fc60000000000 */
[----:B------:R-:W-:Y:S01]  /*5980*/  ISETP.GT.U32.AND.EX P2, PT, R17, RZ, PT, P2 ;  /* 0x000000ff1100720c */ /* 0x000fe20003f44120 */
[----:B0-----:R-:W-:Y:S01]  /*5990*/  FMUL R4, R4, UR17 ;  /* 0x0000001104047c20 */ /* 0x001fe20008400000 */
[----:B------:R-:W-:Y:S01]  /*59a0*/  FMUL R5, R5, UR17 ;  /* 0x0000001105057c20 */ /* 0x000fe20008400000 */
[----:B------:R-:W-:Y:S01]  /*59b0*/  FMUL R6, R6, UR17 ;  /* 0x0000001106067c20 */ /* 0x000fe20008400000 */
[----:B------:R-:W-:Y:S01]  /*59c0*/  FMUL R7, R7, UR17 ;  /* 0x0000001107077c20 */ /* 0x000fe20008400000 */
[----:B------:R-:W-:Y:S01]  /*59d0*/  FMUL R8, R8, UR17 ;  /* 0x0000001108087c20 */ /* 0x000fe20008400000 */
[----:B------:R-:W-:Y:S01]  /*59e0*/  FSEL R13, R4, -INF , !P1 ;  /* 0xff800000040d7808 */ /* 0x000fe20004800000 */
[----:B------:R-:W-:Y:S01]  /*59f0*/  FMUL R9, R9, UR17 ;  /* 0x0000001109097c20 */ /* 0x000fe20008400000 */
[-C--:B------:R-:W-:Y:S01]  /*5a00*/  ISETP.GT.U32.AND P1, PT, R20, R75.reuse, PT ;  /* 0x0000004b1400720c */ /* 0x080fe20003f24070 */
[----:B------:R-:W-:Y:S01]  /*5a10*/  FMUL R10, R10, UR17 ;  /* 0x000000110a0a7c20 */ /* 0x000fe20008400000 */
[----:B------:R-:W-:Y:S01]  /*5a20*/  FSEL R15, R5, -INF , !P3 ;  /* 0xff800000050f7808 */ /* 0x000fe20005800000 */
[----:B------:R-:W-:Y:S01]  /*5a30*/  FMUL R11, R11, UR17 ;  /* 0x000000110b0b7c20 */ /* 0x000fe20008400000 */
[----:B------:R-:W-:-:S02]  /*5a40*/  ISETP.GT.U32.AND P3, PT, R22, R75, PT ;  /* 0x0000004b1600720c */ /* 0x000fc40003f64070 */
[----:B------:R-:W-:Y:S02]  /*5a50*/  ISETP.GT.U32.AND.EX P1, PT, R19, RZ, PT, P1 ;  /* 0x000000ff1300720c */ /* 0x000fe40003f24110 */
[----:B------:R-:W-:Y:S02]  /*5a60*/  ISETP.GT.U32.AND.EX P3, PT, R21, RZ, PT, P3 ;  /* 0x000000ff1500720c */ /* 0x000fe40003f64130 */
[----:B------:R-:W-:Y:S02]  /*5a70*/  FSEL R6, R6, -INF , !P2 ;  /* 0xff80000006067808 */ /* 0x000fe40005000000 */
[----:B------:R-:W-:Y:S02]  /*5a80*/  FSEL R7, R7, -INF , !P1 ;  /* 0xff80000007077808 */ /* 0x000fe40004800000 */
[-C--:B------:R-:W-:Y:S02]  /*5a90*/  ISETP.GT.U32.AND P2, PT, R24, R75.reuse, PT ;  /* 0x0000004b1800720c */ /* 0x080fe40003f44070 */
[----:B------:R-:W-:-:S02]  /*5aa0*/  ISETP.GT.U32.AND P1, PT, R26, R75, PT ;  /* 0x0000004b1a00720c */ /* 0x000fc40003f24070 */
[----:B------:R-:W-:Y:S02]  /*5ab0*/  FSEL R17, R8, -INF , !P3 ;  /* 0xff80000008117808 */ /* 0x000fe40005800000 */
[----:B------:R-:W-:Y:S02]  /*5ac0*/  ISETP.GT.U32.AND P3, PT, R16, R75, PT ;  /* 0x0000004b1000720c */ /* 0x000fe40003f64070 */
[----:B------:R-:W-:Y:S02]  /*5ad0*/  ISETP.GT.U32.AND.EX P2, PT, R23, RZ, PT, P2 ;  /* 0x000000ff1700720c */ /* 0x000fe40003f44120 */
[----:B------:R-:W-:Y:S02]  /*5ae0*/  ISETP.GT.U32.AND.EX P1, PT, R25, RZ, PT, P1 ;  /* 0x000000ff1900720c */ /* 0x000fe40003f24110 */
[----:B------:R-:W-:Y:S02]  /*5af0*/  FMNMX3 R4, R13, R15, R6, !PT ;  /* 0x0000000f0d047276 */ /* 0x000fe40007800006 */
[----:B------:R-:W-:-:S02]  /*5b00*/  ISETP.GT.U32.AND.EX P3, PT, R14, RZ, PT, P3 ;  /* 0x000000ff0e00720c */ /* 0x000fc40003f64130 */
[----:B------:R-:W-:Y:S02]  /*5b10*/  FSEL R9, R9, -INF , !P2 ;  /* 0xff80000009097808 */ /* 0x000fe40005000000 */
[----:B------:R-:W-:Y:S02]  /*5b20*/  FSEL R19, R10, -INF , !P1 ;  /* 0xff8000000a137808 */ /* 0x000fe40004800000 */
[----:B------:R-:W-:Y:S02]  /*5b30*/  FMNMX3 R4, R4, R7, R17, !PT ;  /* 0x0000000704047276 */ /* 0x000fe40007800011 */
[----:B------:R-:W-:Y:S02]  /*5b40*/  FSEL R11, R11, -INF , !P3 ;  /* 0xff8000000b0b7808 */ /* 0x000fe40005800000 */
[----:B------:R-:W-:-:S04]  /*5b50*/  FMNMX3 R4, R4, R9, R19, !PT ;  /* 0x0000000904047276 */ /* 0x000fc80007800013 */
[----:B------:R-:W-:-:S05]  /*5b60*/  FMNMX R4, R11, R4, !PT ;  /* 0x000000040b047209 */ /* 0x000fca0007800000 */
[----:B------:R-:W0:Y:S02]  /*5b70*/  SHFL.BFLY PT, R5, R4, 0x10, 0x1f ;  /* 0x0e001f0004057f89 */ /* 0x000e2400000e0000 */
[----:B0-----:R-:W-:-:S05]  /*5b80*/  FMNMX R8, R4, R5, !PT ;  /* 0x0000000504087209 */ /* 0x001fca0007800000 */
[----:B-1----:R-:W-:Y:S01]  /*5b90*/  @!P5 STS [R89+UR8+0x6000], R8 ;  /* 0x006000085900d988 */ /* 0x002fe20008000808 */
[----:B------:R-:W-:Y:S06]  /*5ba0*/  BAR.SYNC.DEFER_BLOCKING 0x0 ;  /* 0x0000000000007b1d */ /* 0x000fec0000010000 */
[----:B------:R-:W0:Y:S04]  /*5bb0*/  @!P6 LDS R178, [R88+0x6000] ;  /* 0x0060000058b2e984 */ /* 0x000e280000000800 */
[----:B0-----:R-:W0:Y:S02]  /*5bc0*/  SHFL.BFLY PT, R5, R178, 0x1, 0x1f ;  /* 0x0c201f00b2057f89 */ /* 0x001e2400000e0000 */
[----:B0-----:R-:W-:-:S05]  /*5bd0*/  FMNMX R5, R178, R5, !PT ;  /* 0x00000005b2057209 */ /* 0x001fca0007800000 */
[----:B------:R-:W-:Y:S01]  /*5be0*/  @P0 STS [R88+0x6000], R5 ;  /* 0x0060000558000388 */ /* 0x000fe20000000800 */
[----:B------:R-:W-:Y:S06]  /*5bf0*/  BAR.SYNC.DEFER_BLOCKING 0x0 ;  /* 0x0000000000007b1d */ /* 0x000fec0000010000 */
[----:B------:R-:W0:Y:S02]  /*5c00*/  LDS R184, [R90+UR8+0x6000] ;  /* 0x006000085ab87984 */ /* 0x000e240008000800 */
[----:B0-----:R-:W-:-:S05]  /*5c10*/  FMNMX R184, R184, R161, !PT ;  /* 0x000000a1b8b87209 */ /* 0x001fca0007800000 */
[--C-:B------:R-:W-:Y:S01]  /*5c20*/  FADD R4, R13, -R184.reuse ;  /* 0x800000b80d047221 */ /* 0x100fe20000000000 */
[--C-:B------:R-:W-:Y:S01]  /*5c30*/  FADD R5, R7, -R184.reuse ;  /* 0x800000b807057221 */ /* 0x100fe20000000000 */
[--C-:B------:R-:W-:Y:S02]  /*5c40*/  FADD R7, R11, -R184.reuse ;  /* 0x800000b80b077221 */ /* 0x100fe40000000000 */
[----:B------:R-:W-:Y:S01]  /*5c50*/  FMUL R160, R4, 1.4426950216293334961 ;  /* 0x3fb8aa3b04a07820 */ /* 0x000fe20000400000 */
[--C-:B------:R-:W-:Y:S01]  /*5c60*/  FADD R4, R15, -R184.reuse ;  /* 0x800000b80f047221 */ /* 0x100fe20000000000 */
[----:B------:R-:W-:Y:S01]  /*5c70*/  FMUL R5, R5, 1.4426950216293334961 ;  /* 0x3fb8aa3b05057820 */ /* 0x000fe20000400000 */
[----:B------:R-:W-:Y:S02]  /*5c80*/  FMUL R7, R7, 1.4426950216293334961 ;  /* 0x3fb8aa3b07077820 */ /* 0x000fe40000400000 */
[----:B------:R-:W-:Y:S01]  /*5c90*/  FMUL R235, R4, 1.4426950216293334961 ;  /* 0x3fb8aa3b04eb7820 */ /* 0x000fe20000400000 */
[--C-:B------:R-:W-:Y:S01]  /*5ca0*/  FADD R4, R6, -R184.reuse ;  /* 0x800000b806047221 */ /* 0x100fe20000000000 */
[----:B------:R-:W-:Y:S01]  /*5cb0*/  MUFU.EX2 R160, R160 ;  /* 0x000000a000a07308 */ /* 0x000fe20000000800 */
[----:B------:R-:W-:-:S02]  /*5cc0*/  FADD R6, R17, -R184 ;  /* 0x800000b811067221 */ /* 0x000fc40000000000 */
[----:B------:R-:W-:Y:S02]  /*5cd0*/  FMUL R4, R4, 1.4426950216293334961 ;  /* 0x3fb8aa3b04047820 */ /* 0x000fe40000400000 */
[----:B------:R-:W-:Y:S01]  /*5ce0*/  FMUL R228, R6, 1.4426950216293334961 ;  /* 0x3fb8aa3b06e47820 */ /* 0x000fe20000400000 */
[--C-:B------:R-:W-:Y:S02]  /*5cf0*/  FADD R6, R9, -R184.reuse ;  /* 0x800000b809067221 */ /* 0x100fe40000000000 */
[----:B------:R-:W0:Y:S02]  /*5d00*/  MUFU.EX2 R235, R235 ;  /* 0x000000eb00eb7308 */ /* 0x000e240000000800 */
[----:B------:R-:W-:Y:S01]  /*5d10*/  FMUL R229, R6, 1.4426950216293334961 ;  /* 0x3fb8aa3b06e57820 */ /* 0x000fe20000400000 */
[----:B------:R-:W-:-:S04]  /*5d20*/  FADD R6, R19, -R184 ;  /* 0x800000b813067221 */ /* 0x000fc80000000000 */
[----:B------:R-:W-:Y:S01]  /*5d30*/  FMUL R6, R6, 1.4426950216293334961 ;  /* 0x3fb8aa3b06067820 */ /* 0x000fe20000400000 */
[----:B------:R-:W1:Y:S08]  /*5d40*/  MUFU.EX2 R4, R4 ;  /* 0x0000000400047308 */ /* 0x000e700000000800 */
[----:B------:R-:W2:Y:S01]  /*5d50*/  MUFU.EX2 R5, R5 ;  /* 0x0000000500057308 */ /* 0x000ea20000000800 */
[----:B0-----:R-:W-:-:S07]  /*5d60*/  FADD R9, R160, R235 ;  /* 0x000000eba0097221 */ /* 0x001fce0000000000 */
[----:B------:R-:W0:Y:S01]  /*5d70*/  MUFU.EX2 R228, R228 ;  /* 0x000000e400e47308 */ /* 0x000e220000000800 */
[----:B-1----:R-:W-:-:S07]  /*5d80*/  FADD R8, R4, R9 ;  /* 0x0000000904087221 */ /* 0x002fce0000000000 */
[----:B------:R-:W1:Y:S01]  /*5d90*/  MUFU.EX2 R229, R229 ;  /* 0x000000e500e57308 */ /* 0x000e620000000800 */
[----:B--2---:R-:W-:-:S07]  /*5da0*/  FADD R9, R5, R8 ;  /* 0x0000000805097221 */ /* 0x004fce0000000000 */
[----:B------:R-:W2:Y:S01]  /*5db0*/  MUFU.EX2 R6, R6 ;  /* 0x0000000600067308 */ /* 0x000ea20000000800 */
[----:B0-----:R-:W-:-:S07]  /*5dc0*/  FADD R8, R228, R9 ;  /* 0x00000009e4087221 */ /* 0x001fce0000000000 */
[----:B------:R-:W0:Y:S01]  /*5dd0*/  MUFU.EX2 R7, R7 ;  /* 0x0000000700077308 */ /* 0x000e220000000800 */
[----:B-1----:R-:W-:-:S04]  /*5de0*/  FADD R9, R229, R8 ;  /* 0x00000008e5097221 */ /* 0x002fc80000000000 */
[----:B--2---:R-:W-:-:S04]  /*5df0*/  FADD R8, R6, R9 ;  /* 0x0000000906087221 */ /* 0x004fc80000000000 */
[----:B0-----:R-:W-:-:S05]  /*5e00*/  FADD R8, R7, R8 ;  /* 0x0000000807087221 */ /* 0x001fca0000000000 */
[----:B------:R-:W0:Y:S02]  /*5e10*/  SHFL.BFLY PT, R9, R8, 0x10, 0x1f ;  /* 0x0e001f0008097f89 */ /* 0x000e2400000e0000 */
[----:B0-----:R-:W-:Y:S01]  /*5e20*/  FADD R14, R8, R9 ;  /* 0x00000009080e7221 */ /* 0x001fe20000000000 */
[----:B------:R-:W-:Y:S01]  /*5e30*/  BAR.SYNC.DEFER_BLOCKING 0x0 ;  /* 0x0000000000007b1d */ /* 0x000fe20000010000 */
[----:B------:R-:W-:-:S04]  /*5e40*/  IADD3 R8, P3, PT, R226, UR68, RZ ;  /* 0x00000044e2087c10 */ /* 0x000fc8000ff7e0ff */
[----:B------:R-:W-:Y:S01]  /*5e50*/  IADD3.X R9, PT, PT, R227, UR4, RZ, P3, !PT ;  /* 0x00000004e3097c10 */ /* 0x000fe20009ffe4ff */
[----:B------:R-:W-:Y:S02]  /*5e60*/  @!P5 STS [R89+UR8+0x6000], R14 ;  /* 0x0060000e5900d988 */ /* 0x000fe40008000808 */
[----:B------:R-:W-:Y:S06]  /*5e70*/  BAR.SYNC.DEFER_BLOCKING 0x0 ;  /* 0x0000000000007b1d */ /* 0x000fec0000010000 */
[----:B------:R-:W0:Y:S04]  /*5e80*/  @!P6 LDS R179, [R88+0x6000] ;  /* 0x0060000058b3e984 */ /* 0x000e280000000800 */
[----:B0-----:R-:W0:Y:S02]  /*5e90*/  SHFL.BFLY PT, R10, R179, 0x1, 0x1f ;  /* 0x0c201f00b30a7f89 */ /* 0x001e2400000e0000 */
[----:B0-----:R-:W-:Y:S01]  /*5ea0*/  FADD R13, R179, R10 ;  /* 0x0000000ab30d7221 */ /* 0x001fe20000000000 */
[----:B------:R-:W-:-:S04]  /*5eb0*/  IADD3 R10, P1, PT, R224, UR68, RZ ;  /* 0x00000044e00a7c10 */ /* 0x000fc8000ff3e0ff */
[----:B------:R0:W-:Y:S01]  /*5ec0*/  @P0 STS [R88+0x6000], R13 ;  /* 0x0060000d58000388 */ /* 0x0001e20000000800 */
[----:B------:R-:W-:Y:S06]  /*5ed0*/  BAR.SYNC.DEFER_BLOCKING 0x0 ;  /* 0x0000000000007b1d */ /* 0x000fec0000010000 */
[----:B------:R0:W1:Y:S01]  /*5ee0*/  LDS R186, [R90+UR8+0x6000] ;  /* 0x006000085aba7984 */ /* 0x0000620008000800 */
[----:B------:R-:W2:Y:S02]  /*5ef0*/  SYNCS.PHASECHK.TRANS64.TRYWAIT P2, [UR16], R12 ;  /* 0x0000000cff0075a7 */ /* 0x000ea40008041110 */
[----:B012---:R-:W-:Y:S05]  /*5f00*/  @!P2 BRA `(.L_x_17) ;  /* 0x0000004000f8a947 */ /* 0x007fea0003800000 */
.L_x_25:
[----:B------:R-:W-:Y:S01]  /*5f10*/  IADD3.X R11, PT, PT, R225, UR4, RZ, P1, !PT ;  /* 0x00000004e10b7c10 */ /* 0x000fe20008ffe4ff */
[----:B------:R0:W2:Y:S01]  /*5f20*/  LDG.E.U8 R13, desc[UR20][R8.64] ;  /* 0x00000014080d7981 */ /* 0x0000a2000c1e1100 */
[----:B------:R-:W-:Y:S02]  /*5f30*/  IADD3 R16, P1, PT, R220, UR68, RZ ;  /* 0x00000044dc107c10 */ /* 0x000fe4000ff3e0ff */
[----:B------:R-:W-:Y:S01]  /*5f40*/  IADD3 R14, P2, PT, R222, UR68, RZ ;  /* 0x00000044de0e7c10 */ /* 0x000fe2000ff5e0ff */
[----:B------:R-:W3:Y:S01]  /*5f50*/  LDG.E.U8 R23, desc[UR20][R10.64] ;  /* 0x000000140a177981 */ /* 0x000ee2000c1e1100 */
[----:B------:R-:W-:Y:S02]  /*5f60*/  IADD3.X R17, PT, PT, R221, UR4, RZ, P1, !PT ;  /* 0x00000004dd117c10 */ /* 0x000fe40008ffe4ff */
[----:B------:R-:W-:Y:S02]  /*5f70*/  IADD3 R20, P1, PT, R216, UR68, RZ ;  /* 0x00000044d8147c10 */ /* 0x000fe4000ff3e0ff */
[----:B------:R-:W-:Y:S01]  /*5f80*/  IADD3.X R15, PT, PT, R223, UR4, RZ, P2, !PT ;  /* 0x00000004df0f7c10 */ /* 0x000fe200097fe4ff */
[----:B------:R-:W4:Y:S01]  /*5f90*/  LDG.E.U8 R35, desc[UR20][R16.64] ;  /* 0x0000001410237981 */ /* 0x000f22000c1e1100 */
[----:B------:R-:W-:-:S02]  /*5fa0*/  IADD3.X R21, PT, PT, R217, UR4, RZ, P1, !PT ;  /* 0x00000004d9157c10 */ /* 0x000fc40008ffe4ff */
[----:B------:R-:W-:Y:S01]  /*5fb0*/  IADD3 R18, P2, PT, R218, UR68, RZ ;  /* 0x00000044da127c10 */ /* 0x000fe2000ff5e0ff */
[----:B------:R1:W5:Y:S01]  /*5fc0*/  LDG.E.U8 R25, desc[UR20][R14.64] ;  /* 0x000000140e197981 */ /* 0x000362000c1e1100 */
[----:B0-----:R-:W-:Y:S02]  /*5fd0*/  IADD3 R8, P1, PT, R212, UR68, RZ ;  /* 0x00000044d4087c10 */ /* 0x001fe4000ff3e0ff */
[----:B------:R-:W-:Y:S01]  /*5fe0*/  IADD3.X R19, PT, PT, R219, UR4, RZ, P2, !PT ;  /* 0x00000004db137c10 */ /* 0x000fe200097fe4ff */
[----:B------:R-:W5:Y:S01]  /*5ff0*/  LDG.E.U8 R39, desc[UR20][R20.64] ;  /* 0x0000001414277981 */ /* 0x000f62000c1e1100 */
[----:B------:R-:W-:Y:S02]  /*6000*/  IADD3.X R9, PT, PT, R213, UR4, RZ, P1, !PT ;  /* 0x00000004d5097c10 */ /* 0x000fe40008ffe4ff */
[----:B------:R-:W-:Y:S01]  /*6010*/  IADD3 R26, P2, PT, R214, UR68, RZ ;  /* 0x00000044d61a7c10 */ /* 0x000fe2000ff5e0ff */
[----:B------:R0:W5:Y:S01]  /*6020*/  LDG.E.U8 R37, desc[UR20][R18.64] ;  /* 0x0000001412257981 */ /* 0x000162000c1e1100 */
[----:B-1----:R-:W-:-:S02]  /*6030*/  IADD3 R14, P1, PT, R208, UR68, RZ ;  /* 0x00000044d00e7c10 */ /* 0x002fc4000ff3e0ff */
[----:B------:R-:W-:Y:S01]  /*6040*/  IADD3.X R27, PT, PT, R215, UR4, RZ, P2, !PT ;  /* 0x00000004d71b7c10 */ /* 0x000fe200097fe4ff */
[----:B------:R-:W5:Y:S01]  /*6050*/  LDG.E.U8 R43, desc[UR20][R8.64] ;  /* 0x00000014082b7981 */ /* 0x000f62000c1e1100 */
[----:B------:R-:W-:Y:S02]  /*6060*/  IADD3.X R15, PT, PT, R209, UR4, RZ, P1, !PT ;  /* 0x00000004d10f7c10 */ /* 0x000fe40008ffe4ff */
[----:B------:R-:W-:Y:S01]  /*6070*/  IADD3 R10, P2, PT, R210, UR68, RZ ;  /* 0x00000044d20a7c10 */ /* 0x000fe2000ff5e0ff */
[----:B------:R1:W5:Y:S01]  /*6080*/  LDG.E.U8 R41, desc[UR20][R26.64] ;  /* 0x000000141a297981 */ /* 0x000362000c1e1100 */
[----:B0-----:R-:W-:Y:S02]  /*6090*/  IADD3 R18, P1, PT, R204, UR68, RZ ;  /* 0x00000044cc127c10 */ /* 0x001fe4000ff3e0ff */
[----:B------:R-:W-:Y:S01]  /*60a0*/  IADD3.X R11, PT, PT, R211, UR4, RZ, P2, !PT ;  /* 0x00000004d30b7c10 */ /* 0x000fe200097fe4ff */
[----:B------:R-:W5:Y:S01]  /*60b0*/  LDG.E.U8 R47, desc[UR20][R14.64] ;  /* 0x000000140e2f7981 */ /* 0x000f62000c1e1100 */
[----:B------:R-:W-:-:S02]  /*60c0*/  IADD3.X R19, PT, PT, R205, UR4, RZ, P1, !PT ;  /* 0x00000004cd137c10 */ /* 0x000fc40008ffe4ff */
[----:B------:R-:W-:Y:S01]  /*60d0*/  IADD3 R16, P2, PT, R206, UR68, RZ ;  /* 0x00000044ce107c10 */ /* 0x000fe2000ff5e0ff */
[----:B------:R0:W5:Y:S01]  /*60e0*/  LDG.E.U8 R45, desc[UR20][R10.64] ;  /* 0x000000140a2d7981 */ /* 0x000162000c1e1100 */
[----:B-1----:R-:W-:Y:S02]  /*60f0*/  IADD3 R26, P1, PT, R200, UR68, RZ ;  /* 0x00000044c81a7c10 */ /* 0x002fe4000ff3e0ff */
[----:B------:R-:W-:Y:S01]  /*6100*/  IADD3.X R17, PT, PT, R207, UR4, RZ, P2, !PT ;  /* 0x00000004cf117c10 */ /* 0x000fe200097fe4ff */
[----:B------:R-:W5:Y:S01]  /*6110*/  LDG.E.U8 R51, desc[UR20][R18.64] ;  /* 0x0000001412337981 */ /* 0x000f62000c1e1100 */
[----:B------:R-:W-:Y:S02]  /*6120*/  IADD3.X R27, PT, PT, R201, UR4, RZ, P1, !PT ;  /* 0x00000004c91b7c10 */ /* 0x000fe40008ffe4ff */
[----:B------:R-:W-:Y:S01]  /*6130*/  IADD3 R20, P2, PT, R202, UR68, RZ ;  /* 0x00000044ca147c10 */ /* 0x000fe2000ff5e0ff */
[----:B------:R-:W5:Y:S01]  /*6140*/  LDG.E.U8 R49, desc[UR20][R16.64] ;  /* 0x0000001410317981 */ /* 0x000f62000c1e1100 */
[----:B------:R-:W-:-:S02]  /*6150*/  IADD3 R30, P1, PT, R196, UR68, RZ ;  /* 0x00000044c41e7c10 */ /* 0x000fc4000ff3e0ff */
[----:B------:R-:W-:Y:S01]  /*6160*/  IADD3.X R21, PT, PT, R203, UR4, RZ, P2, !PT ;  /* 0x00000004cb157c10 */ /* 0x000fe200097fe4ff */
[----:B------:R-:W5:Y:S01]  /*6170*/  LDG.E.U8 R55, desc[UR20][R26.64] ;  /* 0x000000141a377981 */ /* 0x000f62000c1e1100 */
[----:B------:R-:W-:Y:S02]  /*6180*/  IADD3.X R31, PT, PT, R197, UR4, RZ, P1, !PT ;  /* 0x00000004c51f7c10 */ /* 0x000fe40008ffe4ff */
[----:B------:R-:W-:Y:S01]  /*6190*/  IADD3 R28, P2, PT, R198, UR68, RZ ;  /* 0x00000044c61c7c10 */ /* 0x000fe2000ff5e0ff */
[----:B------:R-:W5:Y:S01]  /*61a0*/  LDG.E.U8 R53, desc[UR20][R20.64] ;  /* 0x0000001414357981 */ /* 0x000f62000c1e1100 */
[----:B0-----:R-:W-:Y:S02]  /*61b0*/  IADD3 R10, P1, PT, R192, UR68, RZ ;  /* 0x00000044c00a7c10 */ /* 0x001fe4000ff3e0ff */
[----:B------:R-:W-:Y:S01]  /*61c0*/  IADD3.X R29, PT, PT, R199, UR4, RZ, P2, !PT ;  /* 0x00000004c71d7c10 */ /* 0x000fe200097fe4ff */
[----:B------:R-:W5:Y:S01]  /*61d0*/  LDG.E.U8 R59, desc[UR20][R30.64] ;  /* 0x000000141e3b7981 */ /* 0x000f62000c1e1100 */
[----:B------:R-:W-:-:S02]  /*61e0*/  IADD3.X R11, PT, PT, R193, UR4, RZ, P1, !PT ;  /* 0x00000004c10b7c10 */ /* 0x000fc40008ffe4ff */
[----:B------:R-:W-:Y:S01]  /*61f0*/  IADD3 R32, P2, PT, R194, UR68, RZ ;  /* 0x00000044c2207c10 */ /* 0x000fe2000ff5e0ff */
[----:B------:R0:W5:Y:S01]  /*6200*/  LDG.E.U8 R57, desc[UR20][R28.64] ;  /* 0x000000141c397981 */ /* 0x000162000c1e1100 */
[----:B------:R-:W-:Y:S02]  /*6210*/  IADD3 R14, P1, PT, R188, UR68, RZ ;  /* 0x00000044bc0e7c10 */ /* 0x000fe4000ff3e0ff */
[----:B------:R-:W-:Y:S01]  /*6220*/  IADD3.X R33, PT, PT, R195, UR4, RZ, P2, !PT ;  /* 0x00000004c3217c10 */ /* 0x000fe200097fe4ff */
[----:B------:R-:W5:Y:S01]  /*6230*/  LDG.E.U8 R251, desc[UR20][R10.64] ;  /* 0x000000140afb7981 */ /* 0x000f62000c1e1100 */
[----:B------:R-:W-:Y:S02]  /*6240*/  IADD3.X R15, PT, PT, R189, UR4, RZ, P1, !PT ;  /* 0x00000004bd0f7c10 */ /* 0x000fe40008ffe4ff */
[----:B------:R-:W-:Y:S01]  /*6250*/  IADD3 R8, P2, PT, R190, UR68, RZ ;  /* 0x00000044be087c10 */ /* 0x000fe2000ff5e0ff */
[----:B------:R1:W5:Y:S01]  /*6260*/  LDG.E.U8 R249, desc[UR20][R32.64] ;  /* 0x0000001420f97981 */ /* 0x000362000c1e1100 */
[----:B0-----:R-:W-:-:S02]  /*6270*/  IADD3 R28, P1, PT, R180, UR68, RZ ;  /* 0x00000044b41c7c10 */ /* 0x001fc4000ff3e0ff */
[----:B------:R-:W-:Y:S01]  /*6280*/  IADD3.X R9, PT, PT, R191, UR4, RZ, P2, !PT ;  /* 0x00000004bf097c10 */ /* 0x000fe200097fe4ff */
[----:B------:R0:W5:Y:S01]  /*6290*/  LDG.E.U8 R236, desc[UR20][R14.64] ;  /* 0x000000140eec7981 */ /* 0x000162000c1e1100 */
[----:B------:R-:W-:Y:S02]  /*62a0*/  IADD3.X R29, PT, PT, R181, UR4, RZ, P1, !PT ;  /* 0x00000004b51d7c10 */ /* 0x000fe40008ffe4ff */
[----:B------:R-:W-:Y:S01]  /*62b0*/  IADD3 R16, P2, PT, R182, UR68, RZ ;  /* 0x00000044b6107c10 */ /* 0x000fe2000ff5e0ff */
[----:B------:R-:W5:Y:S01]  /*62c0*/  LDG.E.U8 R234, desc[UR20][R8.64] ;  /* 0x0000001408ea7981 */ /* 0x000f62000c1e1100 */
[----:B-1----:R-:W-:Y:S02]  /*62d0*/  IADD3 R32, P1, PT, R174, UR68, RZ ;  /* 0x00000044ae207c10 */ /* 0x002fe4000ff3e0ff */
        /* <DEDUP_REMOVED lines=10> */
[----:B------:R-:W5:Y:S01]  /*6380*/  LDG.E.U8 R242, desc[UR20][R30.64] ;  /* 0x000000141ef27981 */ /* 0x000f62000c1e1100 */
[----:B0-----:R-:W-:-:S02]  /*6390*/  IADD3 R14, P1, PT, R166, UR68, RZ ;  /* 0x00000044a60e7c10 */ /* 0x001fc4000ff3e0ff */
[----:B------:R-:W-:Y:S01]  /*63a0*/  IADD3.X R27, PT, PT, R173, UR4, RZ, P2, !PT ;  /* 0x00000004ad1b7c10 */ /* 0x000fe200097fe4ff */
[----:B------:R0:W5:Y:S01]  /*63b0*/  LDG.E.U8 R233, desc[UR20][R20.64] ;  /* 0x0000001414e97981 */ /* 0x000162000c1e1100 */
[----:B------:R-:W-:Y:S02]  /*63c0*/  IADD3.X R15, PT, PT, R167, UR4, RZ, P1, !PT ;  /* 0x00000004a70f7c10 */ /* 0x000fe40008ffe4ff */
[----:B------:R-:W-:Y:S01]  /*63d0*/  IADD3 R18, P2, PT, R168, UR68, RZ ;  /* 0x00000044a8127c10 */ /* 0x000fe2000ff5e0ff */
[----:B------:R-:W5:Y:S01]  /*63e0*/  LDG.E.U8 R231, desc[UR20][R26.64] ;  /* 0x000000141ae77981 */ /* 0x000f62000c1e1100 */
[----:B------:R-:W-:Y:S02]  /*63f0*/  IADD3 R10, P1, PT, R158, UR68, RZ ;  /* 0x000000449e0a7c10 */ /* 0x000fe4000ff3e0ff */
[----:B------:R-:W-:Y:S01]  /*6400*/  IADD3.X R19, PT, PT, R169, UR4, RZ, P2, !PT ;  /* 0x00000004a9137c10 */ /* 0x000fe200097fe4ff */
[----:B------:R-:W5:Y:S01]  /*6410*/  LDG.E.U8 R241, desc[UR20][R14.64] ;  /* 0x000000140ef17981 */ /* 0x000f62000c1e1100 */
[----:B------:R-:W-:-:S02]  /*6420*/  IADD3.X R11, PT, PT, R159, UR4, RZ, P1, !PT ;  /* 0x000000049f0b7c10 */ /* 0x000fc40008ffe4ff */
[----:B-1----:R-:W-:Y:S01]  /*6430*/  IADD3 R16, P3, PT, R164, UR68, RZ ;  /* 0x00000044a4107c10 */ /* 0x002fe2000ff7e0ff */
[----:B------:R-:W5:Y:S01]  /*6440*/  LDG.E.U8 R239, desc[UR20][R18.64] ;  /* 0x0000001412ef7981 */ /* 0x000f62000c1e1100 */
[----:B------:R-:W-:Y:S02]  /*6450*/  IADD3 R8, P2, PT, R162, UR68, RZ ;  /* 0x00000044a2087c10 */ /* 0x000fe4000ff5e0ff */
[----:B0-----:R-:W-:Y:S01]  /*6460*/  IADD3 R20, P1, PT, R156, UR68, RZ ;  /* 0x000000449c147c10 */ /* 0x001fe2000ff3e0ff */
[----:B------:R-:W5:Y:S01]  /*6470*/  LDG.E.U8 R247, desc[UR20][R10.64] ;  /* 0x000000140af77981 */ /* 0x000f62000c1e1100 */
[----:B------:R-:W-:Y:S02]  /*6480*/  IADD3.X R17, PT, PT, R165, UR4, RZ, P3, !PT ;  /* 0x00000004a5117c10 */ /* 0x000fe40009ffe4ff */
[----:B------:R-:W-:Y:S02]  /*6490*/  IADD3.X R9, PT, PT, R163, UR4, RZ, P2, !PT ;  /* 0x00000004a3097c10 */ /* 0x000fe400097fe4ff */
[----:B------:R-:W-:Y:S01]  /*64a0*/  IADD3.X R21, PT, PT, R157, UR4, RZ, P1, !PT ;  /* 0x000000049d157c10 */ /* 0x000fe20008ffe4ff */
[----:B------:R-:W5:Y:S04]  /*64b0*/  LDG.E.U8 R243, desc[UR20][R16.64] ;  /* 0x0000001410f37981 */ /* 0x000f68000c1e1100 */
[----:B------:R-:W5:Y:S04]  /*64c0*/  LDG.E.U8 R245, desc[UR20][R8.64] ;  /* 0x0000001408f57981 */ /* 0x000f68000c1e1100 */
[----:B------:R0:W5:Y:S01]  /*64d0*/  LDG.E.U8 R187, desc[UR20][R20.64] ;  /* 0x0000001414bb7981 */ /* 0x000162000c1e1100 */
[----:B------:R-:W-:Y:S01]  /*64e0*/  F2FP.SATFINITE.E4M3.F32.PACK_AB_MERGE_C R230, R5, R4, RZ ;  /* 0x0000000405e6723e */ /* 0x000fe200048070ff */
[----:B------:R-:W-:Y:S01]  /*64f0*/  FADD R4, -R184, R161 ;  /* 0x000000a1b8047221 */ /* 0x000fe20000000100 */
[----:B------:R-:W-:-:S03]  /*6500*/  F2FP.SATFINITE.E4M3.F32.PACK_AB_MERGE_C R232, R7, R6, RZ ;  /* 0x0000000607e8723e */ /* 0x000fc600048070ff */
[----:B------:R-:W-:-:S06]  /*6510*/  FMUL R185, R4, 1.4426950216293334961 ;  /* 0x3fb8aa3b04b97820 */ /* 0x000fcc0000400000 */
[----:B------:R-:W1:Y:S01]  /*6520*/  MUFU.EX2 R185, R185 ;  /* 0x000000b900b97308 */ /* 0x000e620000000800 */
[----:B------:R-:W-:Y:S02]  /*6530*/  F2FP.SATFINITE.E4M3.F32.PACK_AB_MERGE_C R160, R235, R160, R230 ;  /* 0x000000a0eba0723e */ /* 0x000fe400048070e6 */
[----:B------:R-:W-:Y:S01]  /*6540*/  F2FP.SATFINITE.E4M3.F32.PACK_AB_MERGE_C R161, R229, R228, R232 ;  /* 0x000000e4e5a1723e */ /* 0x000fe200048070e8 */
[----:B------:R-:W-:Y:S01]  /*6550*/  ULEA UR16, UR13, UR8, 0x3 ;  /* 0x000000080d107291 */ /* 0x000fe2000f8e18ff */
[----:B------:R-:W-:-:S03]  /*6560*/  UMOV UR19, UR6 ;  /* 0x0000000600137c82 */ /* 0x000fc60008000000 */
[----:B------:R-:W-:Y:S01]  /*6570*/  UIADD3 UR16, UPT, UPT, UR16, 0xa800, URZ ;  /* 0x0000a80010107890 */ /* 0x000fe2000fffe0ff */
        /* <DEDUP_REMOVED lines=15> */
[----:B------:R0:W-:Y:S02]  /*6670*/  STS.U8 [R86+UR8+0x8e00], R57 ;  /* 0x008e003956007988 */ /* 0x0001e40008000008 */
[----:B0-----:R-:W-:Y:S01]  /*6680*/  LDTM.16dp32bit_t0_t15.x64 R4, tmem[UR10] ;  /* 0x0000000a000479ee */ /* 0x001fe20008b00000 */
[----:B------:R-:W1:Y:S01]  /*6690*/  LDTM.16dp32bit_t16_t31.x64 R4, tmem[UR10+0x40] ;  /* 0x0000400a000479ee */ /* 0x000e620008b20000 */
[----:B------:R0:W-:Y:S04]  /*66a0*/  STS.U8 [R86+UR8+0x9000], R249 ;  /* 0x009000f956007988 */ /* 0x0001e80008000008 */
[----:B------:R0:W-:Y:S04]  /*66b0*/  STS.U8 [R86+UR8+0x9100], R251 ;  /* 0x009100fb56007988 */ /* 0x0001e80008000008 */
[----:B------:R0:W-:Y:S04]  /*66c0*/  STS.U8 [R86+UR8+0x9200], R234 ;  /* 0x009200ea56007988 */ /* 0x0001e80008000008 */
[----:B------:R0:W-:Y:S04]  /*66d0*/  STS.U8 [R86+UR8+0x9300], R236 ;  /* 0x009300ec56007988 */ /* 0x0001e80008000008 */
[----:B------:R0:W-:Y:S04]  /*66e0*/  STS.U8 [R86+UR8+0x9400], R238 ;  /* 0x009400ee56007988 */ /* 0x0001e80008000008 */
[----:B------:R0:W-:Y:S01]  /*66f0*/  STS.U8 [R86+UR8+0x9500], R240 ;  /* 0x009500f056007988 */ /* 0x0001e20008000008 */
[C---:B-1----:R-:W-:Y:S01]  /*6700*/  FMUL R4, R185.reuse, R4 ;  /* 0x00000004b9047220 */ /* 0x042fe20000400000 */
        /* <DEDUP_REMOVED lines=62> */
[----:B------:R-:W-:Y:S01]  /*6af0*/  FMUL R67, R185, R67 ;  /* 0x00000043b9437220 */ /* 0x000fe20000400000 */
        /* <DEDUP_REMOVED lines=10> */
[----:B------:R0:W-:Y:S01]  /*6ba0*/  STS.64 [R87+0xa000], R160 ;  /* 0x00a000a057007388 */ /* 0x0001e20000000a00 */
[----:B------:R-:W-:Y:S01]  /*6bb0*/  NOP ;  /* 0x0000000000007918 */ /* 0x000fe20000000000 */
[----:B------:R0:W-:Y:S01]  /*6bc0*/  STTM.16dp32bit_t0_t15.x64 tmem[UR10], R4 ;  /* 0x00000004000079ed */ /* 0x0001e20008b0000a */
[----:B------:R0:W-:Y:S01]  /*6bd0*/  STTM.16dp32bit_t16_t31.x64 tmem[UR10+0x40], R4 ;  /* 0x00004004000079ed */ /* 0x0001e20008b2000a */
[----:B------:R-:W1:Y:S02]  /*6be0*/  FENCE.VIEW.ASYNC.T ;  /* 0x00000000000073c6 */ /* 0x000e640000000200 */
[----:B-1----:R-:W-:Y:S06]  /*6bf0*/  BAR.SYNC.DEFER_BLOCKING 0x0 ;  /* 0x0000000000007b1d */ /* 0x002fec0000010000 */
[----:B------:R1:W-:Y:S06]  /*6c00*/  MEMBAR.ALL.CTA ;  /* 0x0000000000007992 */ /* 0x0003ec0000008000 */
[----:B-1----:R-:W1:Y:S02]  /*6c10*/  FENCE.VIEW.ASYNC.S ;  /* 0x00000000000073c6 */ /* 0x002e640000000000 */
[----:B-1----:R-:W-:Y:S06]  /*6c20*/  BAR.SYNC.DEFER_BLOCKING 0x0 ;  /* 0x0000000000007b1d */ /* 0x002fec0000010000 */
[----:B------:R-:W-:Y:S05]  /*6c30*/  BRA.U UP3, `(.L_x_18) ;  /* 0x0000000103287547 */ /* 0x000fea000b800000 */
[----:B------:R-:W-:Y:S01]  /*6c40*/  UMOV UR4, UR16 ;  /* 0x0000001000047c82 */ /* 0x000fe20008000000 */
[----:B------:R-:W-:Y:S01]  /*6c50*/  UMOV UR5, URZ ;  /* 0x000000ff00057c82 */ /* 0x000fe20008000000 */
[----:B------:R-:W-:Y:S01]  /*6c60*/  UMOV UR54, UR66 ;  /* 0x0000004200367c82 */ /* 0x000fe20008000000 */
[----:B------:R-:W-:Y:S01]  /*6c70*/  UMOV UR55, 0xc0004010 ;  /* 0xc000401000377882 */ /* 0x000fe20000000000 */
[----:B------:R-:W-:Y:S01]  /*6c80*/  UMOV UR56, 0x0 ;  /* 0x0000000000387882 */ /* 0x000fe20000000000 */
[----:B------:R-:W-:Y:S01]  /*6c90*/  UMOV UR57, 0x4400010 ;  /* 0x0440001000397882 */ /* 0x000fe20000000000 */
[----:B------:R-:W-:Y:S01]  /*6ca0*/  UMOV UR4, UR4 ;  /* 0x0000000400047c82 */ /* 0x000fe20008000000 */
[----:B------:R1:W-:Y:S01]  /*6cb0*/  UTCQMMA gdesc[UR50], gdesc[UR54], tmem[UR9], tmem[UR56], idesc[UR57], UPT ;  /* 0x00ff3836320075ea */ /* 0x0003e2000b800309 */
[----:B------:R1:W-:Y:S01]  /*6cc0*/  UTCBAR [UR4], URZ ;  /* 0x000000ff040073e9 */ /* 0x0003e200080000ff */
[----:B------:R-:W-:Y:S02]  /*6cd0*/  NOP ;  /* 0x0000000000007918 */ /* 0x000fe40000000000 */
.L_x_18:
[----:B------:R-:W-:Y:S01]  /*6ce0*/  UIADD3 UR14, UP0, UPT, UR14, 0x20, URZ ;  /* 0x000000200e0e7890 */ /* 0x000fe2000ff1e0ff */
[----:B------:R-:W-:Y:S01]  /*6cf0*/  FFMA R91, R185, R91, R186 ;  /* 0x0000005bb95b7223 */ /* 0x000fe200000000ba */
[----:B------:R-:W-:Y:S01]  /*6d00*/  UIADD3 UR13, UPT, UPT, UR13, 0x1, URZ ;  /* 0x000000010d0d7890 */ /* 0x000fe2000fffe0ff */
[----:B0-----:R-:W-:Y:S01]  /*6d10*/  IMAD.U32 R12, RZ, RZ, UR19 ;  /* 0x00000013ff0c7e24 */ /* 0x001fe2000f8e00ff */
[----:B------:R-:W-:Y:S01]  /*6d20*/  UIADD3.X UR15, UPT, UPT, URZ, UR15, URZ, UP0, !UPT ;  /* 0x0000000fff0f7290 */ /* 0x000fe200087fe4ff */
[----:B------:R-:W-:Y:S01]  /*6d30*/  IMAD.MOV.U32 R161, RZ, RZ, R184 ;  /* 0x000000ffffa17224 */ /* 0x000fe200078e00b8 */
[----:B------:R-:W-:Y:S02]  /*6d40*/  UISETP.GE.U32.AND UP0, UPT, UR14, UR7, UPT ;  /* 0x000000070e00728c */ /* 0x000fe4000bf06070 */
[----:B------:R-:W-:Y:S02]  /*6d50*/  UISETP.GT.AND UP4, UPT, UR13, 0x1, UPT ;  /* 0x000000010d00788c */ /* 0x000fe4000bf84270 */
[----:B------:R-:W-:-:S02]  /*6d60*/  UISETP.GE.U32.AND.EX UP0, UPT, UR15, URZ, UPT, UP0 ;  /* 0x000000ff0f00728c */ /* 0x000fc4000bf06100 */
[----:B-1----:R-:W-:Y:S02]  /*6d70*/  USEL UR4, URZ, 0x1, !UP4 ;  /* 0x00000001ff047887 */ /* 0x002fe4000e000000 */
[----:B------:R-:W-:Y:S02]  /*6d80*/  UIADD3 UR68, UPT, UPT, UR65, UR68, URZ ;  /* 0x0000004441447290 */ /* 0x000fe4000fffe0ff */
[----:B------:R-:W-:Y:S02]  /*6d90*/  UIADD3 UR67, UPT, UPT, UR64, UR67, URZ ;  /* 0x0000004340437290 */ /* 0x000fe4000fffe0ff */
[----:B------:R-:W-:Y:S02]  /*6da0*/  USEL UR13, UR13, URZ, !UP4 ;  /* 0x000000ff0d0d7287 */ /* 0x000fe4000e000000 */
[----:B------:R-:W-:Y:S01]  /*6db0*/  ULOP3.LUT UR6, UR6, UR4, URZ, 0x3c, !UPT ;  /* 0x0000000406067292 */ /* 0x000fe2000f8e3cff */
[----:B------:R-:W-:Y:S11]  /*6dc0*/  BRA.U !UP0, `(.L_x_19) ;  /* 0xffffffdd08c87547 */ /* 0x000ff6000b83ffff */
[----:B------:R-:W-:Y:S01]  /*6dd0*/  UISETP.GE.AND UP0, UPT, UR69, 0x1, UPT ;  /* 0x000000014500788c */ /* 0x000fe2000bf06270 */
[----:B------:R-:W-:-:S08]  /*6de0*/  IMAD.MOV.U32 R161, RZ, RZ, R184 ;  /* 0x000000ffffa17224 */ /* 0x000fd000078e00b8 */
[----:B------:R-:W-:Y:S05]  /*6df0*/  BRA.U !UP0, `(.L_x_14) ;  /* 0x0000000108147547 */ /* 0x000fea000b800000 */
[----:B------:R-:W-:-:S06]  /*6e00*/  USHF.L.U32 UR4, UR19, 0x1f, URZ ;  /* 0x0000001f13047899 */ /* 0x000fcc00080006ff */
[----:B------:R-:W-:-:S04]  /*6e10*/  IMAD.U32 R4, RZ, RZ, UR4 ;  /* 0x00000004ff047e24 */ /* 0x000fc8000f8e00ff */
[----:B------:R-:W0:Y:S02]  /*6e20*/  SYNCS.PHASECHK.TRANS64.TRYWAIT P0, [UR16], R4 ;  /* 0x00000004ff0075a7 */ /* 0x000e240008001110 */
[----:B0-----:R-:W-:Y:S05]  /*6e30*/  @!P0 BRA `(.L_x_20) ;  /* 0x0000003400388947 */ /* 0x001fea0003800000 */
.L_x_26:
[----:B------:R-:W-:-:S07]  /*6e40*/  IMAD.MOV.U32 R161, RZ, RZ, R184 ;  /* 0x000000ffffa17224 */ /* 0x000fce00078e00b8 */
.L_x_14:
[----:B------:R-:W-:Y:S01]  /*6e50*/  BAR.SYNC.DEFER_BLOCKING 0x0 ;  /* 0x0000000000007b1d */ /* 0x000fe20000010000 */
[C---:B------:R-:W-:Y:S01]  /*6e60*/  FMUL R75, R91.reuse, 8388608 ;  /* 0x4b0000005b4b7820 */ /* 0x040fe20000400000 */
[C---:B------:R-:W-:Y:S02]  /*6e70*/  FSETP.GEU.AND P1, PT, R91.reuse, 1.175494350822287508e-38, PT ;  /* 0x008000005b00780b */ /* 0x040fe40003f2e000 */
[----:B------:R-:W-:Y:S02]  /*6e80*/  FSETP.GT.AND P0, PT, |R91|, 8.50705917302346158658e+37, PT ;  /* 0x7e8000005b00780b */ /* 0x000fe40003f04200 */
[----:B------:R-:W-:Y:S02]  /*6e90*/  FSEL R75, R75, R91, !P1 ;  /* 0x0000005b4b4b7208 */ /* 0x000fe40004800000 */
[----:B------:R-:W1:Y:S01]  /*6ea0*/  LDC R136, c[0x0][0x3e8] ;  /* 0x0000fa00ff887b82 */ /* 0x000e620000000800 */
[----:B------:R-:W-:Y:S01]  /*6eb0*/  LEA R76, R77, UR8, 0x8 ;  /* 0x000000084d4c7c11 */ /* 0x000fe2000f8e40ff */
[----:B------:R-:W4:Y:S01]  /*6ec0*/  LDCU.64 UR4, c[0x0][0x3e0] ;  /* 0x00007c00ff0477ac */ /* 0x000f220008000a00 */
[----:B------:R-:W-:Y:S01]  /*6ed0*/  SHF.R.U32.HI R77, RZ, 0x2, R72 ;  /* 0x00000002ff4d7819 */ /* 0x000fe20000011648 */
[----:B------:R-:W-:Y:S01]  /*6ee0*/  VIADD R78, R75, 0xc0cafb0d ;  /* 0xc0cafb0d4b4e7836 */ /* 0x000fe20000000000 */
[----:B------:R-:W-:Y:S01]  /*6ef0*/  FSETP.GEU.AND P2, PT, |R91|, 1.175494350822287508e-38, PT ;  /* 0x008000005b00780b */ /* 0x000fe20003f4e200 */
[----:B------:R-:W-:Y:S01]  /*6f00*/  IMAD R76, R71, 0x40, R76 ;  /* 0x00000040474c7824 */ /* 0x000fe200078e024c */
[----:B------:R-:W-:Y:S01]  /*6f10*/  LOP3.LUT R71, R77, 0x38, RZ, 0xc0, !PT ;  /* 0x000000384d477812 */ /* 0x000fe200078ec0ff */
[----:B------:R-:W-:Y:S01]  /*6f20*/  IMAD.SHL.U32 R77, R72, 0x10, RZ ;  /* 0x00000010484d7824 */ /* 0x000fe200078e00ff */
[----:B------:R-:W-:Y:S01]  /*6f30*/  LOP3.LUT R78, R78, 0xff800000, RZ, 0xc0, !PT ;  /* 0xff8000004e4e7812 */ /* 0x000fe200078ec0ff */
[----:B------:R-:W-:Y:S01]  /*6f40*/  @P0 FMUL R91, R91, 0.25 ;  /* 0x3e8000005b5b0820 */ /* 0x000fe20000400000 */
[----:B------:R-:W-:Y:S01]  /*6f50*/  IMAD R3, R3, 0x10, R76 ;  /* 0x0000001003037824 */ /* 0x000fe200078e024c */
[----:B------:R-:W-:Y:S01]  /*6f60*/  FSEL R76, RZ, -23, P1 ;  /* 0xc1b80000ff4c7808 */ /* 0x000fe20000800000 */
[----:B------:R-:W5:Y:S01]  /*6f70*/  LDC.64 R138, c[0x0][0x398] ;  /* 0x0000e600ff8a7b82 */ /* 0x000f620000000a00 */
[----:B------:R-:W-:Y:S01]  /*6f80*/  LOP3.LUT R79, R77, 0x30, RZ, 0xc0, !PT ;  /* 0x000000304d4f7812 */ /* 0x000fe200078ec0ff */
[----:B------:R-:W-:Y:S01]  /*6f90*/  IMAD R3, R0, 0x8, R3 ;  /* 0x0000000800037824 */ /* 0x000fe200078e0203 */
[----:B------:R-:W-:Y:S01]  /*6fa0*/  I2FP.F32.S32 R77, R78 ;  /* 0x0000004e004d7245 */ /* 0x000fe20000201400 */
[----:B------:R-:W-:-:S02]  /*6fb0*/  IMAD.IADD R78, R75, 0x1, -R78 ;  /* 0x000000014b4e7824 */ /* 0x000fc400078e0a4e */
[----:B------:R-:W-:Y:S01]  /*6fc0*/  @!P2 FMUL R91, R91, 16777216 ;  /* 0x4b8000005b5ba820 */ /* 0x000fe20000400000 */
[----:B------:R-:W-:Y:S01]  /*6fd0*/  LOP3.LUT R71, R71, 0x1f, R72, 0xf8, !PT ;  /* 0x0000001f47477812 */ /* 0x000fe200078ef848 */
[----:B----4-:R-:W-:Y:S01]  /*6fe0*/  UIMAD UR4, UR76, UR4, URZ ;  /* 0x000000044c0472a4 */ /* 0x010fe2000f8e02ff */
[----:B------:R-:W4:Y:S02]  /*6ff0*/  @!P4 SYNCS.CCTL.IV [UR8+0xa800] ;  /* 0x00a80000ff00c9b1 */ /* 0x000f240008000008 */
[----:B----4-:R-:W-:Y:S01]  /*7000*/  BAR.SYNC.DEFER_BLOCKING 0x0 ;  /* 0x0000000000007b1d */ /* 0x010fe20000010000 */
[----:B------:R-:W-:Y:S01]  /*7010*/  FFMA.FTZ R76, R77, 1.1920928955078125e-07, R76 ;  /* 0x340000004d4c7823 */ /* 0x000fe2000001004c */
[----:B------:R-:W-:Y:S02]  /*7020*/  IMAD.SHL.U32 R80, R71, 0x8, RZ ;  /* 0x0000000847507824 */ /* 0x000fe400078e00ff */
[----:B------:R-:W-:Y:S01]  /*7030*/  FADD R78, R78, -1 ;  /* 0xbf8000004e4e7421 */ /* 0x000fe20000000000 */
[----:B------:R-:W-:Y:S01]  /*7040*/  FSETP.NEU.AND P1, PT, R75, RZ, PT ;  /* 0x000000ff4b00720b */ /* 0x000fe20003f2d000 */
[-C--:B-1----:R-:W-:Y:S01]  /*7050*/  IMAD R68, R68, R136.reuse, RZ ;  /* 0x0000008844447224 */ /* 0x082fe200078e02ff */
[----:B------:R-:W1:Y:S01]  /*7060*/  MUFU.RCP R77, R91 ;  /* 0x0000005b004d7308 */ /* 0x000e620000001000 */
[----:B------:R-:W-:Y:S01]  /*7070*/  LOP3.LUT R80, R80, 0xc0, RZ, 0xc0, !PT ;  /* 0x000000c050507812 */ /* 0x000fe200078ec0ff */
[----:B0-2---:R-:W-:Y:S01]  /*7080*/  LDTM.16dp32bit_t0_t15.x64 R4, tmem[UR10] ;  /* 0x0000000a000479ee */ /* 0x005fe20008b00000 */
[----:B------:R-:W0:Y:S01]  /*7090*/  LDTM.16dp32bit_t16_t31.x64 R4, tmem[UR10+0x40] ;  /* 0x0000400a000479ee */ /* 0x000e220008b20000 */
[----:B------:R-:W-:Y:S01]  /*70a0*/  IMAD R69, R69, R136, RZ ;  /* 0x0000008845457224 */ /* 0x000fe200078e02ff */
[----:B------:R-:W-:Y:S01]  /*70b0*/  IADD3 R0, PT, PT, R80, UR8, R79 ;  /* 0x0000000850007c10 */ /* 0x000fe2000fffe04f */
[----:B------:R-:W-:-:S05]  /*70c0*/  IMAD.SHL.U32 R71, R71, 0x10, RZ ;  /* 0x0000001047477824 */ /* 0x000fca00078e00ff */
[----:B------:R-:W-:Y:S01]  /*70d0*/  LOP3.LUT R71, R71, 0xf0, RZ, 0xc0, !PT ;  /* 0x000000f047477812 */ /* 0x000fe200078ec0ff */
[----:B------:R-:W2:Y:S01]  /*70e0*/  @!P4 SYNCS.CCTL.IV [UR8+0xa808] ;  /* 0x00a80800ff00c9b1 */ /* 0x000ea20008000008 */
[----:B------:R-:W-:Y:S01]  /*70f0*/  NOP ;  /* 0x0000000000007918 */ /* 0x000fe20000000000 */
[----:B0-----:R-:W-:Y:S01]  /*7100*/  @P0 FMUL R4, R4, 0.25 ;  /* 0x3e80000004040820 */ /* 0x001fe20000400000 */
[----:B------:R-:W-:Y:S01]  /*7110*/  @P0 FMUL R5, R5, 0.25 ;  /* 0x3e80000005050820 */ /* 0x000fe20000400000 */
[----:B------:R-:W-:Y:S01]  /*7120*/  @P0 FMUL R8, R8, 0.25 ;  /* 0x3e80000008080820 */ /* 0x000fe20000400000 */
[----:B------:R-:W-:Y:S01]  /*7130*/  @P0 FMUL R9, R9, 0.25 ;  /* 0x3e80000009090820 */ /* 0x000fe20000400000 */
[----:B------:R-:W-:Y:S01]  /*7140*/  @P0 FMUL R12, R12, 0.25 ;  /* 0x3e8000000c0c0820 */ /* 0x000fe20000400000 */
[----:B------:R-:W-:Y:S01]  /*7150*/  @P0 FMUL R13, R13, 0.25 ;  /* 0x3e8000000d0d0820 */ /* 0x000fe20000400000 */
[----:B------:R-:W-:Y:S01]  /*7160*/  @P0 FMUL R20, R20, 0.25 ;  /* 0x3e80000014140820 */ /* 0x000fe20000400000 */
[----:B------:R-:W-:Y:S01]  /*7170*/  @P0 FMUL R21, R21, 0.25 ;  /* 0x3e80000015150820 */ /* 0x000fe20000400000 */
[----:B------:R-:W-:Y:S01]  /*7180*/  @!P2 FMUL R4, R4, 16777216 ;  /* 0x4b8000000404a820 */ /* 0x000fe20000400000 */
[----:B------:R-:W-:Y:S01]  /*7190*/  @!P2 FMUL R5, R5, 16777216 ;  /* 0x4b8000000505a820 */ /* 0x000fe20000400000 */
[----:B------:R-:W-:Y:S01]  /*71a0*/  @!P2 FMUL R8, R8, 16777216 ;  /* 0x4b8000000808a820 */ /* 0x000fe20000400000 */
[----:B------:R-:W-:Y:S01]  /*71b0*/  @!P2 FMUL R9, R9, 16777216 ;  /* 0x4b8000000909a820 */ /* 0x000fe20000400000 */
[----:B------:R-:W-:Y:S01]  /*71c0*/  @!P2 FMUL R12, R12, 16777216 ;  /* 0x4b8000000c0ca820 */ /* 0x000fe20000400000 */
[----:B------:R-:W-:Y:S01]  /*71d0*/  @!P2 FMUL R13, R13, 16777216 ;  /* 0x4b8000000d0da820 */ /* 0x000fe20000400000 */
[----:B------:R-:W-:Y:S01]  /*71e0*/  @P0 FMUL R36, R36, 0.25 ;  /* 0x3e80000024240820 */ /* 0x000fe20000400000 */
        /* <DEDUP_REMOVED lines=11> */
[----:B------:R-:W-:Y:S01]  /*72a0*/  @P0 FMUL R34, R34, 0.25 ;  /* 0x3e80000022220820 */ /* 0x000fe20000400000 */
[----:B------:R-:W-:Y:S01]  /*72b0*/  @P0 FMUL R35, R35, 0.25 ;  /* 0x3e80000023230820 */ /* 0x000fe20000400000 */
[C---:B-1----:R-:W-:Y:S01]  /*72c0*/  FMUL R4, R77.reuse, R4 ;  /* 0x000000044d047220 */ /* 0x042fe20000400000 */
[C---:B------:R-:W-:Y:S01]  /*72d0*/  FMUL R5, R77.reuse, R5 ;  /* 0x000000054d057220 */ /* 0x040fe20000400000 */
[C---:B------:R-:W-:Y:S01]  /*72e0*/  FMUL R8, R77.reuse, R8 ;  /* 0x000000084d087220 */ /* 0x040fe20000400000 */
[C---:B------:R-:W-:Y:S01]  /*72f0*/  FMUL R9, R77.reuse, R9 ;  /* 0x000000094d097220 */ /* 0x040fe20000400000 */
[C---:B------:R-:W-:Y:S01]  /*7300*/  FMUL R12, R77.reuse, R12 ;  /* 0x0000000c4d0c7220 */ /* 0x040fe20000400000 */
[----:B------:R-:W-:Y:S01]  /*7310*/  FMUL R13, R77, R13 ;  /* 0x0000000d4d0d7220 */ /* 0x000fe20000400000 */
        /* <DEDUP_REMOVED lines=14> */
[C---:B------:R-:W-:Y:S01]  /*7400*/  FMUL R20, R77.reuse, R20 ;  /* 0x000000144d147220 */ /* 0x040fe20000400000 */
[----:B------:R-:W-:Y:S01]  /*7410*/  FMUL R21, R77, R21 ;  /* 0x000000154d157220 */ /* 0x000fe20000400000 */
        /* <DEDUP_REMOVED lines=8> */
[C---:B------:R-:W-:Y:S01]  /*74a0*/  FMUL R36, R77.reuse, R36 ;  /* 0x000000244d247220 */ /* 0x040fe20000400000 */
[C---:B------:R-:W-:Y:S01]  /*74b0*/  FMUL R37, R77.reuse, R37 ;  /* 0x000000254d257220 */ /* 0x040fe20000400000 */
[C---:B------:R-:W-:Y:S01]  /*74c0*/  FMUL R40, R77.reuse, R40 ;  /* 0x000000284d287220 */ /* 0x040fe20000400000 */
[C---:B------:R-:W-:Y:S01]  /*74d0*/  FMUL R41, R77.reuse, R41 ;  /* 0x000000294d297220 */ /* 0x040fe20000400000 */
[C---:B------:R-:W-:Y:S01]  /*74e0*/  FMUL R44, R77.reuse, R44 ;  /* 0x0000002c4d2c7220 */ /* 0x040fe20000400000 */
[----:B------:R-:W-:Y:S01]  /*74f0*/  FMUL R45, R77, R45 ;  /* 0x0000002d4d2d7220 */ /* 0x000fe20000400000 */
[----:B------:R-:W-:Y:S01]  /*7500*/  F2FP.SATFINITE.E4M3.F32.PACK_AB_MERGE_C R4, R5, R4, RZ ;  /* 0x000000040504723e */ /* 0x000fe200048070ff */
[----:B------:R-:W-:Y:S01]  /*7510*/  @P0 FMUL R6, R6, 0.25 ;  /* 0x3e80000006060820 */ /* 0x000fe20000400000 */
[----:B------:R-:W-:Y:S01]  /*7520*/  F2FP.SATFINITE.E4M3.F32.PACK_AB_MERGE_C R8, R9, R8, RZ ;  /* 0x000000080908723e */ /* 0x000fe200048070ff */
[----:B------:R-:W-:Y:S01]  /*7530*/  @P0 FMUL R7, R7, 0.25 ;  /* 0x3e80000007070820 */ /* 0x000fe20000400000 */
[----:B------:R-:W-:Y:S01]  /*7540*/  F2FP.SATFINITE.E4M3.F32.PACK_AB_MERGE_C R12, R13, R12, RZ ;  /* 0x0000000c0d0c723e */ /* 0x000fe200048070ff */
[----:B------:R-:W-:Y:S01]  /*7550*/  @!P2 FMUL R22, R22, 16777216 ;  /* 0x4b8000001616a820 */ /* 0x000fe20000400000 */
[----:B------:R-:W-:Y:S01]  /*7560*/  @!P2 FMUL R23, R23, 16777216 ;  /* 0x4b8000001717a820 */ /* 0x000fe20000400000 */
[----:B------:R-:W-:Y:S01]  /*7570*/  @!P2 FMUL R10, R10, 16777216 ;  /* 0x4b8000000a0aa820 */ /* 0x000fe20000400000 */
[----:B------:R-:W-:Y:S01]  /*7580*/  @!P2 FMUL R11, R11, 16777216 ;  /* 0x4b8000000b0ba820 */ /* 0x000fe20000400000 */
[C---:B------:R-:W-:Y:S01]  /*7590*/  FMUL R24, R77.reuse, R24 ;  /* 0x000000184d187220 */ /* 0x040fe20000400000 */
[C---:B------:R-:W-:Y:S01]  /*75a0*/  FMUL R25, R77.reuse, R25 ;  /* 0x000000194d197220 */ /* 0x040fe20000400000 */
[C---:B------:R-:W-:Y:S01]  /*75b0*/  FMUL R28, R77.reuse, R28 ;  /* 0x0000001c4d1c7220 */ /* 0x040fe20000400000 */
[----:B------:R-:W-:Y:S01]  /*75c0*/  FMUL R29, R77, R29 ;  /* 0x0000001d4d1d7220 */ /* 0x000fe20000400000 */
        /* <DEDUP_REMOVED lines=8> */
[C---:B------:R-:W-:Y:S01]  /*7650*/  FMUL R34, R77.reuse, R34 ;  /* 0x000000224d227220 */ /* 0x040fe20000400000 */
[----:B------:R-:W-:Y:S01]  /*7660*/  FMUL R35, R77, R35 ;  /* 0x000000234d237220 */ /* 0x000fe20000400000 */
[----:B------:R-:W-:Y:S01]  /*7670*/  F2FP.SATFINITE.E4M3.F32.PACK_AB_MERGE_C R20, R21, R20, RZ ;  /* 0x000000141514723e */ /* 0x000fe200048070ff */
[----:B------:R-:W-:Y:S01]  /*7680*/  @P0 FMUL R26, R26, 0.25 ;  /* 0x3e8000001a1a0820 */ /* 0x000fe20000400000 */
[----:B------:R-:W-:Y:S01]  /*7690*/  LOP3.LUT R21, R4, 0xffff, RZ, 0xc0, !PT ;  /* 0x0000ffff04157812 */ /* 0x000fe200078ec0ff */
[----:B------:R-:W-:Y:S01]  /*76a0*/  @P0 FMUL R27, R27, 0.25 ;  /* 0x3e8000001b1b0820 */ /* 0x000fe20000400000 */
[----:B------:R-:W-:Y:S01]  /*76b0*/  LOP3.LUT R80, R8, 0xffff, RZ, 0xc0, !PT ;  /* 0x0000ffff08507812 */ /* 0x000fe200078ec0ff */
[----:B------:R-:W-:Y:S01]  /*76c0*/  @P0 FMUL R30, R30, 0.25 ;  /* 0x3e8000001e1e0820 */ /* 0x000fe20000400000 */
[----:B------:R-:W-:Y:S01]  /*76d0*/  LOP3.LUT R12, R12, 0xffff, RZ, 0xc0, !PT ;  /* 0x0000ffff0c0c7812 */ /* 0x000fe200078ec0ff */
[----:B------:R-:W-:Y:S01]  /*76e0*/  @P0 FMUL R31, R31, 0.25 ;  /* 0x3e8000001f1f0820 */ /* 0x000fe20000400000 */
[----:B------:R-:W-:Y:S01]  /*76f0*/  @!P2 FMUL R6, R6, 16777216 ;  /* 0x4b8000000606a820 */ /* 0x000fe20000400000 */
[----:B------:R-:W-:Y:S01]  /*7700*/  @!P2 FMUL R7, R7, 16777216 ;  /* 0x4b8000000707a820 */ /* 0x000fe20000400000 */
[C---:B------:R-:W-:Y:S01]  /*7710*/  FMUL R22, R77.reuse, R22 ;  /* 0x000000164d167220 */ /* 0x040fe20000400000 */
[----:B------:R-:W-:Y:S01]  /*7720*/  FMUL R23, R77, R23 ;  /* 0x000000174d177220 */ /* 0x000fe20000400000 */
[----:B------:R-:W-:Y:S01]  /*7730*/  F2FP.SATFINITE.E4M3.F32.PACK_AB_MERGE_C R36, R37, R36, RZ ;  /* 0x000000242524723e */ /* 0x000fe200048070ff */
[----:B------:R-:W-:Y:S01]  /*7740*/  FMUL R10, R77, R10 ;  /* 0x0000000a4d0a7220 */ /* 0x000fe20000400000 */
[----:B------:R-:W-:Y:S01]  /*7750*/  F2FP.SATFINITE.E4M3.F32.PACK_AB_MERGE_C R40, R41, R40, RZ ;  /* 0x000000282928723e */ /* 0x000fe200048070ff */
[----:B------:R-:W-:Y:S01]  /*7760*/  FMUL R11, R77, R11 ;  /* 0x0000000b4d0b7220 */ /* 0x000fe20000400000 */
[----:B------:R-:W-:Y:S01]  /*7770*/  F2FP.SATFINITE.E4M3.F32.PACK_AB_MERGE_C R44, R45, R44, RZ ;  /* 0x0000002c2d2c723e */ /* 0x000fe200048070ff */
        /* <DEDUP_REMOVED lines=9> */
[----:B------:R-:W-:Y:S01]  /*7810*/  @!P2 FMUL R26, R26, 16777216 ;  /* 0x4b8000001a1aa820 */ /* 0x000fe20000400000 */
[----:B------:R-:W-:Y:S01]  /*7820*/  F2FP.SATFINITE.E4M3.F32.PACK_AB_MERGE_C R28, R29, R28, RZ ;  /* 0x0000001c1d1c723e */ /* 0x000fe200048070ff */
[----:B------:R-:W-:Y:S01]  /*7830*/  @!P2 FMUL R27, R27, 16777216 ;  /* 0x4b8000001b1ba820 */ /* 0x000fe20000400000 */
[----:B------:R-:W-:Y:S01]  /*7840*/  F2FP.SATFINITE.E4M3.F32.PACK_AB_MERGE_C R34, R35, R34, RZ ;  /* 0x000000222322723e */ /* 0x000fe200048070ff */
[----:B------:R-:W-:Y:S01]  /*7850*/  @!P2 FMUL R30, R30, 16777216 ;  /* 0x4b8000001e1ea820 */ /* 0x000fe20000400000 */
[----:B------:R-:W-:Y:S01]  /*7860*/  PRMT R5, R12, 0x3340, R1 ;  /* 0x000033400c057816 */ /* 0x000fe20000000001 */
[----:B------:R-:W-:Y:S01]  /*7870*/  @!P2 FMUL R31, R31, 16777216 ;  /* 0x4b8000001f1fa820 */ /* 0x000fe20000400000 */
[--C-:B------:R-:W-:Y:S01]  /*7880*/  PRMT R4, R21, 0x3340, R80.reuse ;  /* 0x0000334015047816 */ /* 0x100fe20000000050 */
[C---:B------:R-:W-:Y:S01]  /*7890*/  FMUL R6, R77.reuse, R6 ;  /* 0x000000064d067220 */ /* 0x040fe20000400000 */
[----:B------:R-:W-:Y:S01]  /*78a0*/  FMUL R7, R77, R7 ;  /* 0x000000074d077220 */ /* 0x000fe20000400000 */
[----:B------:R-:W-:Y:S01]  /*78b0*/  LOP3.LUT R36, R36, 0xffff, RZ, 0xc0, !PT ;  /* 0x0000ffff24247812 */ /* 0x000fe200078ec0ff */
[----:B------:R-:W-:Y:S01]  /*78c0*/  @P0 FMUL R16, R16, 0.25 ;  /* 0x3e80000010100820 */ /* 0x000fe20000400000 */
[----:B------:R-:W-:Y:S01]  /*78d0*/  LOP3.LUT R35, R40, 0xffff, RZ, 0xc0, !PT ;  /* 0x0000ffff28237812 */ /* 0x000fe200078ec0ff */
[----:B------:R-:W-:Y:S01]  /*78e0*/  @P0 FMUL R17, R17, 0.25 ;  /* 0x3e80000011110820 */ /* 0x000fe20000400000 */
[----:B------:R-:W-:Y:S01]  /*78f0*/  LOP3.LUT R44, R44, 0xffff, RZ, 0xc0, !PT ;  /* 0x0000ffff2c2c7812 */ /* 0x000fe200078ec0ff */
[----:B------:R-:W-:Y:S01]  /*7900*/  @P0 FMUL R54, R54, 0.25 ;  /* 0x3e80000036360820 */ /* 0x000fe20000400000 */
[----:B------:R-:W-:Y:S01]  /*7910*/  @P0 FMUL R55, R55, 0.25 ;  /* 0x3e80000037370820 */ /* 0x000fe20000400000 */
[----:B------:R-:W-:Y:S01]  /*7920*/  @P0 FMUL R58, R58, 0.25 ;  /* 0x3e8000003a3a0820 */ /* 0x000fe20000400000 */
[----:B------:R-:W-:Y:S01]  /*7930*/  @P0 FMUL R59, R59, 0.25 ;  /* 0x3e8000003b3b0820 */ /* 0x000fe20000400000 */
[----:B------:R-:W-:Y:S01]  /*7940*/  @P0 FMUL R62, R62, 0.25 ;  /* 0x3e8000003e3e0820 */ /* 0x000fe20000400000 */
[----:B------:R-:W-:Y:S01]  /*7950*/  @P0 FMUL R63, R63, 0.25 ;  /* 0x3e8000003f3f0820 */ /* 0x000fe20000400000 */
[----:B------:R-:W-:Y:S01]  /*7960*/  F2FP.SATFINITE.E4M3.F32.PACK_AB_MERGE_C R22, R23, R22, RZ ;  /* 0x000000161716723e */ /* 0x000fe200048070ff */
        /* <DEDUP_REMOVED lines=10> */
[----:B------:R-:W-:Y:S01]  /*7a10*/  F2FP.SATFINITE.E4M3.F32.PACK_AB_MERGE_C R52, R53, R52, RZ ;  /* 0x000000343534723e */ /* 0x000fe200048070ff */
[----:B------:R-:W-:Y:S01]  /*7a20*/  FMUL R26, R77, R26 ;  /* 0x0000001a4d1a7220 */ /* 0x000fe20000400000 */
[----:B------:R-:W-:Y:S01]  /*7a30*/  F2FP.SATFINITE.E4M3.F32.PACK_AB_MERGE_C R56, R57, R56, RZ ;  /* 0x000000383938723e */ /* 0x000fe200048070ff */
[----:B------:R-:W-:Y:S01]  /*7a40*/  FMUL R27, R77, R27 ;  /* 0x0000001b4d1b7220 */ /* 0x000fe20000400000 */
[----:B------:R-:W-:Y:S01]  /*7a50*/  F2FP.SATFINITE.E4M3.F32.PACK_AB_MERGE_C R60, R61, R60, RZ ;  /* 0x0000003c3d3c723e */ /* 0x000fe200048070ff */
[C---:B------:R-:W-:Y:S01]  /*7a60*/  FMUL R30, R77.reuse, R30 ;  /* 0x0000001e4d1e7220 */ /* 0x040fe20000400000 */
[----:B------:R-:W-:Y:S01]  /*7a70*/  PRMT R11, R4, 0x5410, R5 ;  /* 0x00005410040b7816 */ /* 0x000fe20000000005 */
[----:B------:R-:W-:Y:S01]  /*7a80*/  FMUL R31, R77, R31 ;  /* 0x0000001f4d1f7220 */ /* 0x000fe20000400000 */
[----:B------:R-:W-:Y:S01]  /*7a90*/  PRMT R5, R44, 0x3340, R1 ;  /* 0x000033402c057816 */ /* 0x000fe20000000001 */
[----:B------:R-:W-:Y:S01]  /*7aa0*/  @!P2 FMUL R16, R16, 16777216 ;  /* 0x4b8000001010a820 */ /* 0x000fe20000400000 */
[----:B------:R-:W-:Y:S01]  /*7ab0*/  PRMT R4, R36, 0x3340, R35 ;  /* 0x0000334024047816 */ /* 0x000fe20000000023 */
[----:B------:R-:W-:Y:S01]  /*7ac0*/  @!P2 FMUL R17, R17, 16777216 ;  /* 0x4b8000001111a820 */ /* 0x000fe20000400000 */
[----:B------:R-:W-:Y:S01]  /*7ad0*/  @!P2 FMUL R54, R54, 16777216 ;  /* 0x4b8000003636a820 */ /* 0x000fe20000400000 */
[----:B------:R-:W-:Y:S01]  /*7ae0*/  @!P2 FMUL R55, R55, 16777216 ;  /* 0x4b8000003737a820 */ /* 0x000fe20000400000 */
[----:B------:R-:W-:Y:S01]  /*7af0*/  @!P2 FMUL R58, R58, 16777216 ;  /* 0x4b8000003a3aa820 */ /* 0x000fe20000400000 */
[----:B------:R-:W-:Y:S01]  /*7b00*/  @!P2 FMUL R59, R59, 16777216 ;  /* 0x4b8000003b3ba820 */ /* 0x000fe20000400000 */
[----:B------:R-:W-:Y:S01]  /*7b10*/  @!P2 FMUL R62, R62, 16777216 ;  /* 0x4b8000003e3ea820 */ /* 0x000fe20000400000 */
[----:B------:R-:W-:Y:S01]  /*7b20*/  @!P2 FMUL R63, R63, 16777216 ;  /* 0x4b8000003f3fa820 */ /* 0x000fe20000400000 */
[----:B------:R-:W-:Y:S01]  /*7b30*/  F2FP.SATFINITE.E4M3.F32.PACK_AB_MERGE_C R6, R7, R6, RZ ;  /* 0x000000060706723e */ /* 0x000fe200048070ff */
[----:B------:R-:W-:Y:S01]  /*7b40*/  @!P2 FMUL R18, R18, 16777216 ;  /* 0x4b8000001212a820 */ /* 0x000fe20000400000 */
[----:B------:R-:W-:Y:S01]  /*7b50*/  PRMT R8, R82, 0x3340, R1 ;  /* 0x0000334052087816 */ /* 0x000fe20000000001 */
[----:B------:R-:W-:Y:S01]  /*7b60*/  @!P2 FMUL R19, R19, 16777216 ;  /* 0x4b8000001313a820 */ /* 0x000fe20000400000 */
[----:B------:R-:W-:Y:S01]  /*7b70*/  PRMT R7, R20, 0x3340, R23 ;  /* 0x0000334014077816 */ /* 0x000fe20000000017 */
[----:B------:R-:W-:Y:S01]  /*7b80*/  @!P2 FMUL R42, R42, 16777216 ;  /* 0x4b8000002a2aa820 */ /* 0x000fe20000400000 */
[----:B------:R-:W-:Y:S01]  /*7b90*/  F2FP.SATFINITE.E4M3.F32.PACK_AB_MERGE_C R14, R15, R14, RZ ;  /* 0x0000000e0f0e723e */ /* 0x000fe200048070ff */
[----:B------:R-:W-:Y:S01]  /*7ba0*/  @!P2 FMUL R43, R43, 16777216 ;  /* 0x4b8000002b2ba820 */ /* 0x000fe20000400000 */
[----:B------:R-:W-:Y:S01]  /*7bb0*/  LOP3.LUT R60, R60, 0xffff, RZ, 0xc0, !PT ;  /* 0x0000ffff3c3c7812 */ /* 0x000fe200078ec0ff */
[C---:B------:R-:W-:Y:S01]  /*7bc0*/  FMUL R16, R77.reuse, R16 ;  /* 0x000000104d107220 */ /* 0x040fe20000400000 */
[----:B------:R-:W-:Y:S01]  /*7bd0*/  LOP3.LUT R52, R52, 0xffff, RZ, 0xc0, !PT ;  /* 0x0000ffff34347812 */ /* 0x000fe200078ec0ff */
[C---:B------:R-:W-:Y:S01]  /*7be0*/  FMUL R17, R77.reuse, R17 ;  /* 0x000000114d117220 */ /* 0x040fe20000400000 */
[----:B------:R-:W-:Y:S01]  /*7bf0*/  LOP3.LUT R41, R56, 0xffff, RZ, 0xc0, !PT ;  /* 0x0000ffff38297812 */ /* 0x000fe200078ec0ff */
[C---:B------:R-:W-:Y:S01]  /*7c00*/  FMUL R54, R77.reuse, R54 ;  /* 0x000000364d367220 */ /* 0x040fe20000400000 */
[----:B------:R-:W-:Y:S01]  /*7c10*/  PRMT R15, R4, 0x5410, R5 ;  /* 0x00005410040f7816 */ /* 0x000fe20000000005 */
[C---:B------:R-:W-:Y:S01]  /*7c20*/  FMUL R55, R77.reuse, R55 ;  /* 0x000000374d377220 */ /* 0x040fe20000400000 */
[C---:B------:R-:W-:Y:S01]  /*7c30*/  FMUL R58, R77.reuse, R58 ;  /* 0x0000003a4d3a7220 */ /* 0x040fe20000400000 */
[C---:B------:R-:W-:Y:S01]  /*7c40*/  FMUL R59, R77.reuse, R59 ;  /* 0x0000003b4d3b7220 */ /* 0x040fe20000400000 */
[C---:B------:R-:W-:Y:S01]  /*7c50*/  FMUL R62, R77.reuse, R62 ;  /* 0x0000003e4d3e7220 */ /* 0x040fe20000400000 */
[----:B------:R-:W-:Y:S01]  /*7c60*/  FMUL R63, R77, R63 ;  /* 0x0000003f4d3f7220 */ /* 0x000fe20000400000 */
[----:B------:R-:W-:Y:S01]  /*7c70*/  F2FP.SATFINITE.E4M3.F32.PACK_AB_MERGE_C R26, R27, R26, RZ ;  /* 0x0000001a1b1a723e */ /* 0x000fe200048070ff */
[----:B------:R-:W-:Y:S01]  /*7c80*/  FMUL R18, R77, R18 ;  /* 0x000000124d127220 */ /* 0x000fe20000400000 */
[----:B------:R-:W-:Y:S01]  /*7c90*/  F2FP.SATFINITE.E4M3.F32.PACK_AB_MERGE_C R30, R31, R30, RZ ;  /* 0x0000001e1f1e723e */ /* 0x000fe200048070ff */
[----:B------:R-:W-:Y:S01]  /*7ca0*/  FMUL R19, R77, R19 ;  /* 0x000000134d137220 */ /* 0x000fe20000400000 */
[----:B------:R-:W-:Y:S01]  /*7cb0*/  SHF.R.U32.HI R4, RZ, 0x8, R21 ;  /* 0x00000008ff047819 */ /* 0x000fe20000011615 */
[----:B------:R-:W-:Y:S01]  /*7cc0*/  @P0 FMUL R32, R32, 0.25 ;  /* 0x3e80000020200820 */ /* 0x000fe20000400000 */
[----:B------:R-:W-:Y:S01]  /*7cd0*/  SHF.R.U32.HI R5, RZ, 0x8, R80 ;  /* 0x00000008ff057819 */ /* 0x000fe20000011650 */
[----:B------:R-:W-:Y:S01]  /*7ce0*/  @P0 FMUL R33, R33, 0.25 ;  /* 0x3e80000021210820 */ /* 0x000fe20000400000 */
[----:B------:R-:W-:Y:S01]  /*7cf0*/  PRMT R13, R7, 0x5410, R8 ;  /* 0x00005410070d7816 */ /* 0x000fe20000000008 */
[C---:B------:R-:W-:Y:S01]  /*7d00*/  FMUL R42, R77.reuse, R42 ;  /* 0x0000002a4d2a7220 */ /* 0x040fe20000400000 */
[----:B------:R-:W-:Y:S01]  /*7d10*/  LOP3.LUT R24, R6, 0xffff, RZ, 0xc0, !PT ;  /* 0x0000ffff06187812 */ /* 0x000fe200078ec0ff */
[----:B------:R-:W-:Y:S01]  /*7d20*/  FMUL R43, R77, R43 ;  /* 0x0000002b4d2b7220 */ /* 0x000fe20000400000 */
[----:B------:R-:W-:Y:S01]  /*7d30*/  PRMT R7, R60, 0x3340, R1 ;  /* 0x000033403c077816 */ /* 0x000fe20000000001 */
[----:B------:R-:W-:Y:S01]  /*7d40*/  @!P2 FMUL R32, R32, 16777216 ;  /* 0x4b8000002020a820 */ /* 0x000fe20000400000 */
[----:B------:R-:W-:Y:S01]  /*7d50*/  PRMT R6, R52, 0x3340, R41 ;  /* 0x0000334034067816 */ /* 0x000fe20000000029 */
[----:B------:R-:W-:Y:S01]  /*7d60*/  @!P2 FMUL R33, R33, 16777216 ;  /* 0x4b8000002121a820 */ /* 0x000fe20000400000 */
[----:B------:R-:W-:Y:S01]  /*7d70*/  LOP3.LUT R25, R10, 0xffff, RZ, 0xc0, !PT ;  /* 0x0000ffff0a197812 */ /* 0x000fe200078ec0ff */
[C---:B------:R-:W-:Y:S01]  /*7d80*/  FMUL R32, R77.reuse, R32 ;  /* 0x000000204d207220 */ /* 0x040fe20000400000 */
[----:B------:R-:W-:Y:S01]  /*7d90*/  LOP3.LUT R28, R14, 0xffff, RZ, 0xc0, !PT ;  /* 0x0000ffff0e1c7812 */ /* 0x000fe200078ec0ff */
[----:B------:R-:W-:Y:S01]  /*7da0*/  FMUL R33, R77, R33 ;  /* 0x000000214d217220 */ /* 0x000fe20000400000 */
[----:B------:R-:W-:Y:S01]  /*7db0*/  LOP3.LUT R37, R22, 0xffff, RZ, 0xc0, !PT ;  /* 0x0000ffff16257812 */ /* 0x000fe200078ec0ff */
[----:B------:R-:W-:Y:S01]  /*7dc0*/  @P0 FMUL R38, R38, 0.25 ;  /* 0x3e80000026260820 */ /* 0x000fe20000400000 */
[----:B------:R-:W-:Y:S01]  /*7dd0*/  LOP3.LUT R26, R26, 0xffff, RZ, 0xc0, !PT ;  /* 0x0000ffff1a1a7812 */ /* 0x000fe200078ec0ff */
[----:B------:R-:W-:Y:S01]  /*7de0*/  @P0 FMUL R39, R39, 0.25 ;  /* 0x3e80000027270820 */ /* 0x000fe20000400000 */
[----:B------:R-:W-:Y:S01]  /*7df0*/  LOP3.LUT R30, R30, 0xffff, RZ, 0xc0, !PT ;  /* 0x0000ffff1e1e7812 */ /* 0x000fe200078ec0ff */
[----:B------:R-:W-:Y:S01]  /*7e00*/  @P0 FMUL R46, R46, 0.25 ;  /* 0x3e8000002e2e0820 */ /* 0x000fe20000400000 */
[----:B------:R-:W-:Y:S01]  /*7e10*/  LOP3.LUT R4, R4, 0xffff, RZ, 0xc0, !PT ;  /* 0x0000ffff04047812 */ /* 0x000fe200078ec0ff */
[----:B------:R-:W-:Y:S01]  /*7e20*/  @P0 FMUL R47, R47, 0.25 ;  /* 0x3e8000002f2f0820 */ /* 0x000fe20000400000 */
[----:B------:R-:W-:Y:S01]  /*7e30*/  LOP3.LUT R5, R5, 0xffff, RZ, 0xc0, !PT ;  /* 0x0000ffff05057812 */ /* 0x000fe200078ec0ff */
[----:B------:R-:W-:Y:S01]  /*7e40*/  @!P2 FMUL R38, R38, 16777216 ;  /* 0x4b8000002626a820 */ /* 0x000fe20000400000 */
[----:B------:R-:W-:Y:S01]  /*7e50*/  F2FP.SATFINITE.E4M3.F32.PACK_AB_MERGE_C R16, R17, R16, RZ ;  /* 0x000000101110723e */ /* 0x000fe200048070ff */
[----:B------:R-:W-:Y:S01]  /*7e60*/  @!P2 FMUL R39, R39, 16777216 ;  /* 0x4b8000002727a820 */ /* 0x000fe20000400000 */
[----:B------:R-:W-:Y:S01]  /*7e70*/  F2FP.SATFINITE.E4M3.F32.PACK_AB_MERGE_C R54, R55, R54, RZ ;  /* 0x000000363736723e */ /* 0x000fe200048070ff */
[----:B------:R-:W-:Y:S01]  /*7e80*/  @!P2 FMUL R46, R46, 16777216 ;  /* 0x4b8000002e2ea820 */ /* 0x000fe20000400000 */
[----:B------:R-:W-:Y:S01]  /*7e90*/  F2FP.SATFINITE.E4M3.F32.PACK_AB_MERGE_C R58, R59, R58, RZ ;  /* 0x0000003a3b3a723e */ /* 0x000fe200048070ff */
[----:B------:R-:W-:Y:S01]  /*7ea0*/  @!P2 FMUL R47, R47, 16777216 ;  /* 0x4b8000002f2fa820 */ /* 0x000fe20000400000 */
[----:B------:R-:W-:Y:S01]  /*7eb0*/  F2FP.SATFINITE.E4M3.F32.PACK_AB_MERGE_C R62, R63, R62, RZ ;  /* 0x0000003e3f3e723e */ /* 0x000fe200048070ff */
[C---:B------:R-:W-:Y:S01]  /*7ec0*/  FMUL R38, R77.reuse, R38 ;  /* 0x000000264d267220 */ /* 0x040fe20000400000 */
[----:B------:R-:W-:Y:S01]  /*7ed0*/  PRMT R17, R6, 0x5410, R7 ;  /* 0x0000541006117816 */ /* 0x000fe20000000007 */
[----:B------:R-:W-:Y:S01]  /*7ee0*/  FMUL R39, R77, R39 ;  /* 0x000000274d277220 */ /* 0x000fe20000400000 */
[----:B------:R-:W-:Y:S01]  /*7ef0*/  F2FP.SATFINITE.E4M3.F32.PACK_AB_MERGE_C R18, R19, R18, RZ ;  /* 0x000000121312723e */ /* 0x000fe200048070ff */
[C---:B------:R-:W-:Y:S01]  /*7f00*/  FMUL R46, R77.reuse, R46 ;  /* 0x0000002e4d2e7220 */ /* 0x040fe20000400000 */
[----:B------:R-:W-:Y:S01]  /*7f10*/  SHF.R.U32.HI R6, RZ, 0x8, R12 ;  /* 0x00000008ff067819 */ /* 0x000fe2000001160c */
[----:B------:R-:W-:Y:S01]  /*7f20*/  FMUL R47, R77, R47 ;  /* 0x0000002f4d2f7220 */ /* 0x000fe20000400000 */
[----:B------:R-:W-:Y:S01]  /*7f30*/  F2FP.SATFINITE.E4M3.F32.PACK_AB_MERGE_C R42, R43, R42, RZ ;  /* 0x0000002a2b2a723e */ /* 0x000fe200048070ff */
[----:B------:R-:W-:Y:S01]  /*7f40*/  @P0 FMUL R48, R48, 0.25 ;  /* 0x3e80000030300820 */ /* 0x000fe20000400000 */
[--C-:B------:R-:W-:Y:S01]  /*7f50*/  PRMT R9, R28, 0x3340, R1.reuse ;  /* 0x000033401c097816 */ /* 0x100fe20000000001 */
[----:B------:R-:W-:Y:S01]  /*7f60*/  @P0 FMUL R49, R49, 0.25 ;  /* 0x3e80000031310820 */ /* 0x000fe20000400000 */
[----:B------:R-:W-:Y:S01]  /*7f70*/  PRMT R19, R30, 0x3340, R1 ;  /* 0x000033401e137816 */ /* 0x000fe20000000001 */
[----:B------:R-:W-:Y:S01]  /*7f80*/  @P0 FMUL R64, R64, 0.25 ;  /* 0x3e80000040400820 */ /* 0x000fe20000400000 */
[----:B------:R-:W-:Y:S01]  /*7f90*/  PRMT R8, R24, 0x3340, R25 ;  /* 0x0000334018087816 */ /* 0x000fe20000000019 */
[----:B------:R-:W-:Y:S01]  /*7fa0*/  @P0 FMUL R65, R65, 0.25 ;  /* 0x3e80000041410820 */ /* 0x000fe20000400000 */
[----:B------:R-:W-:Y:S01]  /*7fb0*/  PRMT R10, R37, 0x3340, R26 ;  /* 0x00003340250a7816 */ /* 0x000fe2000000001a */
[----:B------:R-:W-:Y:S01]  /*7fc0*/  @P0 FMUL R50, R50, 0.25 ;  /* 0x3e80000032320820 */ /* 0x000fe20000400000 */
[----:B------:R-:W-:Y:S01]  /*7fd0*/  PRMT R12, R4, 0x3340, R5 ;  /* 0x00003340040c7816 */ /* 0x000fe20000000005 */
[----:B------:R-:W-:Y:S01]  /*7fe0*/  @P0 FMUL R51, R51, 0.25 ;  /* 0x3e80000033330820 */ /* 0x000fe20000400000 */
[----:B------:R-:W-:Y:S01]  /*7ff0*/  LOP3.LUT R54, R54, 0xffff, RZ, 0xc0, !PT ;  /* 0x0000ffff36367812 */ /* 0x000fe200078ec0ff */
[----:B------:R-:W-:Y:S01]  /*8000*/  @P0 FMUL R66, R66, 0.25 ;  /* 0x3e80000042420820 */ /* 0x000fe20000400000 */
[----:B------:R-:W-:Y:S01]  /*8010*/  LOP3.LUT R43, R58, 0xffff, RZ, 0xc0, !PT ;  /* 0x0000ffff3a2b7812 */ /* 0x000fe200078ec0ff */
[----:B------:R-:W-:Y:S01]  /*8020*/  @P0 FMUL R67, R67, 0.25 ;  /* 0x3e80000043430820 */ /* 0x000fe20000400000 */
[----:B------:R-:W-:Y:S01]  /*8030*/  LOP3.LUT R62, R62, 0xffff, RZ, 0xc0, !PT ;  /* 0x0000ffff3e3e7812 */ /* 0x000fe200078ec0ff */
[----:B------:R-:W-:Y:S01]  /*8040*/  @!P2 FMUL R48, R48, 16777216 ;  /* 0x4b8000003030a820 */ /* 0x000fe20000400000 */
[----:B------:R-:W-:Y:S01]  /*8050*/  SHF.R.U32.HI R4, RZ, 0x8, R20 ;  /* 0x00000008ff047819 */ /* 0x000fe20000011614 */
[----:B------:R-:W-:Y:S01]  /*8060*/  @!P2 FMUL R49, R49, 16777216 ;  /* 0x4b8000003131a820 */ /* 0x000fe20000400000 */
[----:B------:R-:W-:Y:S01]  /*8070*/  SHF.R.U32.HI R5, RZ, 0x8, R23 ;  /* 0x00000008ff057819 */ /* 0x000fe20000011617 */
[----:B------:R-:W-:Y:S01]  /*8080*/  @!P2 FMUL R64, R64, 16777216 ;  /* 0x4b8000004040a820 */ /* 0x000fe20000400000 */
[----:B------:R-:W-:Y:S01]  /*8090*/  PRMT R27, R8, 0x5410, R9 ;  /* 0x00005410081b7816 */ /* 0x000fe20000000009 */
[----:B------:R-:W-:Y:S01]  /*80a0*/  @!P2 FMUL R65, R65, 16777216 ;  /* 0x4b8000004141a820 */ /* 0x000fe20000400000 */
[----:B------:R-:W-:Y:S01]  /*80b0*/  PRMT R29, R10, 0x5410, R19 ;  /* 0x000054100a1d7816 */ /* 0x000fe20000000013 */
[C---:B------:R-:W-:Y:S01]  /*80c0*/  FMUL R48, R77.reuse, R48 ;  /* 0x000000304d307220 */ /* 0x040fe20000400000 */
[----:B------:R-:W-:Y:S01]  /*80d0*/  PRMT R10, R62, 0x3340, R1 ;  /* 0x000033403e0a7816 */ /* 0x000fe20000000001 */
[C---:B------:R-:W-:Y:S01]  /*80e0*/  FMUL R49, R77.reuse, R49 ;  /* 0x000000314d317220 */ /* 0x040fe20000400000 */
[----:B------:R-:W-:Y:S01]  /*80f0*/  PRMT R9, R54, 0x3340, R43 ;  /* 0x0000334036097816 */ /* 0x000fe2000000002b */
[C---:B------:R-:W-:Y:S01]  /*8100*/  FMUL R64, R77.reuse, R64 ;  /* 0x000000404d407220 */ /* 0x040fe20000400000 */
[----:B------:R-:W-:Y:S01]  /*8110*/  LOP3.LUT R4, R4, 0xffff, RZ, 0xc0, !PT ;  /* 0x0000ffff04047812 */ /* 0x000fe200078ec0ff */
[----:B------:R-:W-:Y:S01]  /*8120*/  FMUL R65, R77, R65 ;  /* 0x000000414d417220 */ /* 0x000fe20000400000 */
[----:B------:R-:W-:Y:S01]  /*8130*/  LOP3.LUT R5, R5, 0xffff, RZ, 0xc0, !PT ;  /* 0x0000ffff05057812 */ /* 0x000fe200078ec0ff */
[----:B------:R-:W-:Y:S01]  /*8140*/  @!P2 FMUL R50, R50, 16777216 ;  /* 0x4b8000003232a820 */ /* 0x000fe20000400000 */
[----:B------:R-:W-:Y:S01]  /*8150*/  F2FP.SATFINITE.E4M3.F32.PACK_AB_MERGE_C R32, R33, R32, RZ ;  /* 0x000000202120723e */ /* 0x000fe200048070ff */
[----:B------:R-:W-:Y:S01]  /*8160*/  @!P2 FMUL R51, R51, 16777216 ;  /* 0x4b8000003333a820 */ /* 0x000fe20000400000 */
[----:B------:R-:W-:Y:S01]  /*8170*/  PRMT R33, R9, 0x5410, R10 ;  /* 0x0000541009217816 */ /* 0x000fe2000000000a */
[----:B------:R-:W-:Y:S01]  /*8180*/  @!P2 FMUL R66, R66, 16777216 ;  /* 0x4b8000004242a820 */ /* 0x000fe20000400000 */
[----:B------:R-:W-:Y:S01]  /*8190*/  PRMT R14, R4, 0x3340, R5 ;  /* 0x00003340040e7816 */ /* 0x000fe20000000005 */
[----:B------:R-:W-:Y:S01]  /*81a0*/  @!P2 FMUL R67, R67, 16777216 ;  /* 0x4b8000004343a820 */ /* 0x000fe20000400000 */
[----:B------:R-:W-:Y:S01]  /*81b0*/  SHF.R.U32.HI R9, RZ, 0x8, R44 ;  /* 0x00000008ff097819 */ /* 0x000fe2000001162c */
[C---:B------:R-:W-:Y:S01]  /*81c0*/  FMUL R50, R77.reuse, R50 ;  /* 0x000000324d327220 */ /* 0x040fe20000400000 */
[----:B------:R-:W-:Y:S01]  /*81d0*/  SHF.R.U32.HI R4, RZ, 0x8, R24 ;  /* 0x00000008ff047819 */ /* 0x000fe20000011618 */
[C---:B------:R-:W-:Y:S01]  /*81e0*/  FMUL R51, R77.reuse, R51 ;  /* 0x000000334d337220 */ /* 0x040fe20000400000 */
[----:B------:R-:W-:Y:S01]  /*81f0*/  SHF.R.U32.HI R5, RZ, 0x8, R25 ;  /* 0x00000008ff057819 */ /* 0x000fe20000011619 */
[----:B------:R-:W-:Y:S01]  /*8200*/  FMUL R66, R77, R66 ;  /* 0x000000424d427220 */ /* 0x000fe20000400000 */
[----:B------:R-:W-:Y:S01]  /*8210*/  LOP3.LUT R9, R9, 0xffff, RZ, 0xc0, !PT ;  /* 0x0000ffff09097812 */ /* 0x000fe200078ec0ff */
[----:B------:R-:W-:Y:S01]  /*8220*/  FMUL R67, R77, R67 ;  /* 0x000000434d437220 */ /* 0x000fe20000400000 */
[----:B------:R-:W-:Y:S01]  /*8230*/  LOP3.LUT R4, R4, 0xffff, RZ, 0xc0, !PT ;  /* 0x0000ffff04047812 */ /* 0x000fe200078ec0ff */
[----:B------:R-:W-:Y:S01]  /*8240*/  IMAD R45, R2, R136, RZ ;  /* 0x00000088022d7224 */ /* 0x000fe200078e02ff */
[----:B------:R-:W-:-:S02]  /*8250*/  LOP3.LUT R5, R5, 0xffff, RZ, 0xc0, !PT ;  /* 0x0000ffff05057812 */ /* 0x000fc400078ec0ff */
[----:B------:R-:W-:Y:S02]  /*8260*/  PRMT R23, R9, 0x3340, R2 ;  /* 0x0000334009177816 */ /* 0x000fe40000000002 */
[----:B------:R-:W-:Y:S02]  /*8270*/  PRMT R24, R4, 0x3340, R5 ;  /* 0x0000334004187816 */ /* 0x000fe40000000005 */
[----:B------:R-:W-:Y:S02]  /*8280*/  SHF.R.U32.HI R9, RZ, 0x8, R60 ;  /* 0x00000008ff097819 */ /* 0x000fe4000001163c */
[----:B------:R-:W-:Y:S02]  /*8290*/  SHF.R.U32.HI R4, RZ, 0x8, R37 ;  /* 0x00000008ff047819 */ /* 0x000fe40000011625 */
[----:B------:R-:W-:Y:S02]  /*82a0*/  SHF.R.U32.HI R5, RZ, 0x8, R26 ;  /* 0x00000008ff057819 */ /* 0x000fe4000001161a */
[----:B------:R-:W-:Y:S01]  /*82b0*/  LOP3.LUT R10, R9, 0xffff, RZ, 0xc0, !PT ;  /* 0x0000ffff090a7812 */ /* 0x000fe200078ec0ff */
[----:B------:R-:W-:Y:S01]  /*82c0*/  IMAD.MOV.U32 R9, RZ, RZ, 0x3dc6b27f ;  /* 0x3dc6b27fff097424 */ /* 0x000fe200078e00ff */
[----:B------:R-:W-:-:S02]  /*82d0*/  LOP3.LUT R5, R5, 0xffff, RZ, 0xc0, !PT ;  /* 0x0000ffff05057812 */ /* 0x000fc400078ec0ff */
[----:B------:R-:W-:Y:S02]  /*82e0*/  LOP3.LUT R4, R4, 0xffff, RZ, 0xc0, !PT ;  /* 0x0000ffff04047812 */ /* 0x000fe400078ec0ff */
[----:B------:R-:W-:Y:S02]  /*82f0*/  F2FP.SATFINITE.E4M3.F32.PACK_AB_MERGE_C R38, R39, R38, RZ ;  /* 0x000000262726723e */ /* 0x000fe400048070ff */
[----:B------:R-:W-:Y:S02]  /*8300*/  F2FP.SATFINITE.E4M3.F32.PACK_AB_MERGE_C R46, R47, R46, RZ ;  /* 0x0000002e2f2e723e */ /* 0x000fe400048070ff */
[----:B------:R-:W-:Y:S01]  /*8310*/  PRMT R26, R4, 0x3340, R5 ;  /* 0x00003340041a7816 */ /* 0x000fe20000000005 */
[----:B------:R-:W-:Y:S01]  /*8320*/  FFMA.FTZ R5, R78, R9, -0.16845393180847167969 ;  /* 0xbe2c7f304e057423 */ /* 0x000fe20000010009 */
[----:B------:R-:W-:Y:S02]  /*8330*/  LOP3.LUT R38, R38, 0xffff, RZ, 0xc0, !PT ;  /* 0x0000ffff26267812 */ /* 0x000fe400078ec0ff */
[----:B------:R-:W-:Y:S01]  /*8340*/  LOP3.LUT R39, R42, 0xffff, RZ, 0xc0, !PT ;  /* 0x0000ffff2a277812 */ /* 0x000fe200078ec0ff */
[----:B------:R-:W-:Y:S01]  /*8350*/  FFMA.FTZ R5, R78, R5, 0.1716887056827545166 ;  /* 0x3e2fcf2a4e057423 */ /* 0x000fe20000010005 */
[----:B------:R-:W-:-:S02]  /*8360*/  LOP3.LUT R46, R46, 0xffff, RZ, 0xc0, !PT ;  /* 0x0000ffff2e2e7812 */ /* 0x000fc400078ec0ff */
[----:B------:R-:W-:Y:S01]  /*8370*/  PRMT R7, R38, 0x3340, R39 ;  /* 0x0000334026077816 */ /* 0x000fe20000000027 */
[----:B------:R-:W-:Y:S01]  /*8380*/  FFMA.FTZ R5, R78, R5, -0.17900948226451873779 ;  /* 0xbe374e434e057423 */ /* 0x000fe20000010005 */
[----:B------:R-:W-:Y:S02]  /*8390*/  PRMT R8, R46, 0x3340, R1 ;  /* 0x000033402e087816 */ /* 0x000fe40000000001 */
[----:B------:R-:W-:Y:S01]  /*83a0*/  LOP3.LUT R6, R6, 0xffff, RZ, 0xc0, !PT ;  /* 0x0000ffff06067812 */ /* 0x000fe200078ec0ff */
[C---:B------:R-:W-:Y:S01]  /*83b0*/  FFMA.FTZ R5, R78.reuse, R5, 0.20512372255325317383 ;  /* 0x3e520bf44e057423 */ /* 0x040fe20000010005 */
[----:B------:R-:W-:Y:S02]  /*83c0*/  PRMT R31, R7, 0x5410, R8 ;  /* 0x00005410071f7816 */ /* 0x000fe40000000008 */
[----:B------:R-:W-:Y:S01]  /*83d0*/  SHF.R.U32.HI R7, RZ, 0x8, R36 ;  /* 0x00000008ff077819 */ /* 0x000fe20000011624 */
[----:B------:R-:W-:Y:S01]  /*83e0*/  FFMA.FTZ R5, R78, R5, -0.24046532809734344482 ;  /* 0xbe763c8b4e057423 */ /* 0x000fe20000010005 */
[----:B------:R-:W-:-:S02]  /*83f0*/  SHF.R.U32.HI R8, RZ, 0x8, R35 ;  /* 0x00000008ff087819 */ /* 0x000fc40000011623 */
[----:B------:R-:W-:Y:S01]  /*8400*/  PRMT R19, R6, 0x3340, R1 ;  /* 0x0000334006137816 */ /* 0x000fe20000000001 */
[C---:B------:R-:W-:Y:S01]  /*8410*/  FFMA.FTZ R5, R78.reuse, R5, 0.28857114911079406738 ;  /* 0x3e93bf994e057423 */ /* 0x040fe20000010005 */
[----:B------:R-:W-:Y:S02]  /*8420*/  SHF.R.U32.HI R6, RZ, 0x8, R82 ;  /* 0x00000008ff067819 */ /* 0x000fe40000011652 */
[----:B------:R-:W-:Y:S01]  /*8430*/  LOP3.LUT R7, R7, 0xffff, RZ, 0xc0, !PT ;  /* 0x0000ffff07077812 */ /* 0x000fe200078ec0ff */
[----:B------:R-:W-:Y:S01]  /*8440*/  FFMA.FTZ R5, R78, R5, -0.36067417263984680176 ;  /* 0xbeb8aa494e057423 */ /* 0x000fe20000010005 */
[----:B------:R-:W-:Y:S02]  /*8450*/  LOP3.LUT R8, R8, 0xffff, RZ, 0xc0, !PT ;  /* 0x0000ffff08087812 */ /* 0x000fe400078ec0ff */
[----:B------:R-:W-:Y:S01]  /*8460*/  LOP3.LUT R6, R6, 0xffff, RZ, 0xc0, !PT ;  /* 0x0000ffff06067812 */ /* 0x000fe200078ec0ff */
[----:B------:R-:W-:Y:S01]  /*8470*/  FFMA.FTZ R5, R78, R5, 0.48089820146560668945 ;  /* 0x3ef6384a4e057423 */ /* 0x000fe20000010005 */
[----:B------:R-:W-:-:S02]  /*8480*/  PRMT R20, R7, 0x3340, R8 ;  /* 0x0000334007147816 */ /* 0x000fc40000000008 */
[----:B------:R-:W-:Y:S01]  /*8490*/  SHF.R.U32.HI R7, RZ, 0x8, R52 ;  /* 0x00000008ff077819 */ /* 0x000fe20000011634 */
[----:B------:R-:W-:Y:S01]  /*84a0*/  FFMA.FTZ R5, R78, R5, -0.72134751081466674805 ;  /* 0xbf38aa3b4e057423 */ /* 0x000fe20000010005 */
[----:B------:R-:W-:Y:S02]  /*84b0*/  SHF.R.U32.HI R8, RZ, 0x8, R41 ;  /* 0x00000008ff087819 */ /* 0x000fe40000011629 */
[----:B------:R-:W-:Y:S01]  /*84c0*/  PRMT R21, R6, 0x3340, R1 ;  /* 0x0000334006157816 */ /* 0x000fe20000000001 */
[C---:B------:R-:W-:Y:S01]  /*84d0*/  FMUL R5, R78.reuse, R5 ;  /* 0x000000054e057220 */ /* 0x040fe20000400000 */
[----:B------:R-:W-:Y:S02]  /*84e0*/  SHF.R.U32.HI R6, RZ, 0x8, R28 ;  /* 0x00000008ff067819 */ /* 0x000fe4000001161c */
[----:B------:R-:W-:Y:S01]  /*84f0*/  LOP3.LUT R7, R7, 0xffff, RZ, 0xc0, !PT ;  /* 0x0000ffff07077812 */ /* 0x000fe200078ec0ff */
[----:B------:R-:W-:Y:S01]  /*8500*/  FMUL R5, R78, R5 ;  /* 0x000000054e057220 */ /* 0x000fe20000400000 */
[----:B------:R-:W-:-:S02]  /*8510*/  LOP3.LUT R8, R8, 0xffff, RZ, 0xc0, !PT ;  /* 0x0000ffff08087812 */ /* 0x000fc400078ec0ff */
[----:B------:R-:W-:Y:S01]  /*8520*/  LOP3.LUT R6, R6, 0xffff, RZ, 0xc0, !PT ;  /* 0x0000ffff06067812 */ /* 0x000fe200078ec0ff */
[----:B------:R-:W-:Y:S01]  /*8530*/  FFMA.FTZ R5, R78, 1.4426950216293334961, R5 ;  /* 0x3fb8aa3b4e057823 */ /* 0x000fe20000010005 */
[----:B------:R-:W-:Y:S02]  /*8540*/  PRMT R22, R7, 0x3340, R8 ;  /* 0x0000334007167816 */ /* 0x000fe40000000008 */
[----:B------:R-:W-:Y:S01]  /*8550*/  SHF.R.U32.HI R7, RZ, 0x8, R38 ;  /* 0x00000008ff077819 */ /* 0x000fe20000011626 */
[----:B------:R-:W-:Y:S01]  /*8560*/  FADD R5, R76, R5 ;  /* 0x000000054c057221 */ /* 0x000fe20000000000 */
[----:B------:R-:W-:Y:S02]  /*8570*/  SHF.R.U32.HI R8, RZ, 0x8, R39 ;  /* 0x00000008ff087819 */ /* 0x000fe40000011627 */
[----:B------:R-:W-:Y:S02]  /*8580*/  PRMT R35, R6, 0x3340, R1 ;  /* 0x0000334006237816 */ /* 0x000fe40000000001 */
[----:B------:R-:W-:-:S02]  /*8590*/  ISETP.GE.U32.AND P0, PT, R75, 0x7f800000, PT ;  /* 0x7f8000004b00780c */ /* 0x000fc40003f06070 */
[----:B------:R-:W-:Y:S02]  /*85a0*/  SHF.R.U32.HI R6, RZ, 0x8, R30 ;  /* 0x00000008ff067819 */ /* 0x000fe4000001161e */
[----:B------:R-:W-:Y:S02]  /*85b0*/  LOP3.LUT R8, R8, 0xffff, RZ, 0xc0, !PT ;  /* 0x0000ffff08087812 */ /* 0x000fe400078ec0ff */
[----:B------:R-:W-:Y:S02]  /*85c0*/  LOP3.LUT R7, R7, 0xffff, RZ, 0xc0, !PT ;  /* 0x0000ffff07077812 */ /* 0x000fe400078ec0ff */
[----:B------:R-:W-:Y:S02]  /*85d0*/  SHF.R.U32.HI R4, RZ, 0x8, R46 ;  /* 0x00000008ff047819 */ /* 0x000fe4000001162e */
[----:B------:R-:W-:Y:S02]  /*85e0*/  LOP3.LUT R6, R6, 0xffff, RZ, 0xc0, !PT ;  /* 0x0000ffff06067812 */ /* 0x000fe400078ec0ff */
[----:B------:R-:W-:-:S02]  /*85f0*/  PRMT R36, R7, 0x3340, R8 ;  /* 0x0000334007247816 */ /* 0x000fc40000000008 */
[----:B------:R-:W-:Y:S01]  /*8600*/  SHF.R.U32.HI R7, RZ, 0x8, R43 ;  /* 0x00000008ff077819 */ /* 0x000fe2000001162b */
[----:B------:R-:W-:Y:S01]  /*8610*/  IMAD R43, R70, R136, RZ ;  /* 0x00000088462b7224 */ /* 0x000fe200078e02ff */
[----:B------:R-:W-:Y:S02]  /*8620*/  LOP3.LUT R4, R4, 0xffff, RZ, 0xc0, !PT ;  /* 0x0000ffff04047812 */ /* 0x000fe400078ec0ff */
[----:B------:R-:W-:Y:S02]  /*8630*/  PRMT R37, R6, 0x3340, R1 ;  /* 0x0000334006257816 */ /* 0x000fe40000000001 */
[----:B------:R-:W-:Y:S02]  /*8640*/  SHF.R.U32.HI R8, RZ, 0x8, R62 ;  /* 0x00000008ff087819 */ /* 0x000fe4000001163e */
[----:B------:R-:W-:Y:S02]  /*8650*/  SHF.R.U32.HI R6, RZ, 0x8, R54 ;  /* 0x00000008ff067819 */ /* 0x000fe40000011636 */
[----:B------:R-:W-:-:S02]  /*8660*/  F2FP.SATFINITE.E4M3.F32.PACK_AB_MERGE_C R48, R49, R48, RZ ;  /* 0x000000303130723e */ /* 0x000fc400048070ff */
[----:B------:R-:W-:Y:S02]  /*8670*/  F2FP.SATFINITE.E4M3.F32.PACK_AB_MERGE_C R64, R65, R64, RZ ;  /* 0x000000404140723e */ /* 0x000fe400048070ff */
[----:B------:R-:W-:Y:S02]  /*8680*/  LOP3.LUT R9, R7, 0xffff, RZ, 0xc0, !PT ;  /* 0x0000ffff07097812 */ /* 0x000fe400078ec0ff */
[----:B------:R-:W-:Y:S01]  /*8690*/  PRMT R7, R4, 0x3340, R1 ;  /* 0x0000334004077816 */ /* 0x000fe20000000001 */
[----:B------:R-:W-:Y:S01]  /*86a0*/  @P0 IMAD.MOV.U32 R4, RZ, RZ, 0x7f800000 ;  /* 0x7f800000ff040424 */ /* 0x000fe200078e00ff */
[----:B------:R-:W-:Y:S02]  /*86b0*/  LOP3.LUT R8, R8, 0xffff, RZ, 0xc0, !PT ;  /* 0x0000ffff08087812 */ /* 0x000fe400078ec0ff */
[----:B------:R-:W-:Y:S01]  /*86c0*/  LOP3.LUT R6, R6, 0xffff, RZ, 0xc0, !PT ;  /* 0x0000ffff06067812 */ /* 0x000fe200078ec0ff */
[----:B------:R-:W-:Y:S01]  /*86d0*/  @P0 FFMA.FTZ R5, R75, R4, +INF ;  /* 0x7f8000004b050423 */ /* 0x000fe20000010004 */
[----:B------:R-:W-:-:S02]  /*86e0*/  LOP3.LUT R16, R16, 0xffff, RZ, 0xc0, !PT ;  /* 0x0000ffff10107812 */ /* 0x000fc400078ec0ff */
[----:B------:R-:W-:Y:S02]  /*86f0*/  LOP3.LUT R32, R32, 0xffff, RZ, 0xc0, !PT ;  /* 0x0000ffff20207812 */ /* 0x000fe400078ec0ff */
[----:B------:R-:W-:Y:S02]  /*8700*/  LOP3.LUT R48, R48, 0xffff, RZ, 0xc0, !PT ;  /* 0x0000ffff30307812 */ /* 0x000fe400078ec0ff */
[----:B------:R-:W-:Y:S02]  /*8710*/  LOP3.LUT R64, R64, 0xffff, RZ, 0xc0, !PT ;  /* 0x0000ffff40407812 */ /* 0x000fe400078ec0ff */
[----:B------:R-:W-:Y:S02]  /*8720*/  F2FP.SATFINITE.E4M3.F32.PACK_AB_MERGE_C R50, R51, R50, RZ ;  /* 0x000000323332723e */ /* 0x000fe400048070ff */
[----:B------:R-:W-:Y:S02]  /*8730*/  PRMT R39, R8, 0x3340, R1 ;  /* 0x0000334008277816 */ /* 0x000fe40000000001 */
[----:B------:R-:W-:-:S02]  /*8740*/  F2FP.SATFINITE.E4M3.F32.PACK_AB_MERGE_C R66, R67, R66, RZ ;  /* 0x000000424342723e */ /* 0x000fc400048070ff */
[----:B------:R-:W-:Y:S02]  /*8750*/  PRMT R25, R10, 0x3340, R1 ;  /* 0x000033400a197816 */ /* 0x000fe40000000001 */
[----:B------:R-:W-:Y:S02]  /*8760*/  PRMT R6, R6, 0x3340, R9 ;  /* 0x0000334006067816 */ /* 0x000fe40000000009 */
[----:B------:R-:W-:Y:S02]  /*8770*/  PRMT R8, R11, 0x4210, R16 ;  /* 0x000042100b087816 */ /* 0x000fe40000000010 */
[----:B------:R-:W-:Y:S02]  /*8780*/  PRMT R9, R13, 0x4210, R32 ;  /* 0x000042100d097816 */ /* 0x000fe40000000020 */
[----:B------:R-:W-:Y:S02]  /*8790*/  PRMT R10, R15, 0x4210, R48 ;  /* 0x000042100f0a7816 */ /* 0x000fe40000000030 */
[----:B------:R-:W-:-:S02]  /*87a0*/  PRMT R11, R17, 0x4210, R64 ;  /* 0x00004210110b7816 */ /* 0x000fc40000000040 */
[----:B------:R-:W-:Y:S02]  /*87b0*/  LOP3.LUT R50, R50, 0xffff, RZ, 0xc0, !PT ;  /* 0x0000ffff32327812 */ /* 0x000fe400078ec0ff */
[----:B------:R-:W-:Y:S01]  /*87c0*/  PRMT R23, R20, 0x5410, R23 ;  /* 0x0000541014177816 */ /* 0x000fe20000000017 */
[----:B--2---:R0:W-:Y:S01]  /*87d0*/  STS.128 [R3], R8 ;  /* 0x0000000803007388 */ /* 0x0041e20000000c00 */
[----:B------:R-:W-:Y:S02]  /*87e0*/  LOP3.LUT R18, R18, 0xffff, RZ, 0xc0, !PT ;  /* 0x0000ffff12127812 */ /* 0x000fe400078ec0ff */
[----:B------:R-:W-:Y:S02]  /*87f0*/  LOP3.LUT R34, R34, 0xffff, RZ, 0xc0, !PT ;  /* 0x0000ffff22227812 */ /* 0x000fe400078ec0ff */
[----:B------:R-:W-:Y:S02]  /*8800*/  LOP3.LUT R66, R66, 0xffff, RZ, 0xc0, !PT ;  /* 0x0000ffff42427812 */ /* 0x000fe400078ec0ff */
[----:B------:R-:W-:-:S02]  /*8810*/  PRMT R19, R12, 0x5410, R19 ;  /* 0x000054100c137816 */ /* 0x000fc40000000013 */
[----:B------:R-:W-:Y:S02]  /*8820*/  PRMT R21, R14, 0x5410, R21 ;  /* 0x000054100e157816 */ /* 0x000fe40000000015 */
[----:B------:R-:W-:Y:S02]  /*8830*/  PRMT R25, R22, 0x5410, R25 ;  /* 0x0000541016197816 */ /* 0x000fe40000000019 */
[----:B------:R-:W-:Y:S02]  /*8840*/  PRMT R35, R24, 0x5410, R35 ;  /* 0x0000541018237816 */ /* 0x000fe40000000023 */
[----:B------:R-:W-:Y:S02]  /*8850*/  PRMT R37, R26, 0x5410, R37 ;  /* 0x000054101a257816 */ /* 0x000fe40000000025 */
[----:B------:R-:W-:Y:S01]  /*8860*/  PRMT R13, R36, 0x5410, R7 ;  /* 0x00005410240d7816 */ /* 0x000fe20000000007 */
[----:B------:R-:W-:Y:S01]  /*8870*/  IMAD R7, R73, UR5, RZ ;  /* 0x0000000549077c24 */ /* 0x000fe2000f8e02ff */
[----:B------:R-:W-:Y:S01]  /*8880*/  PRMT R39, R6, 0x5410, R39 ;  /* 0x0000541006277816 */ /* 0x000fe20000000027 */
[----:B------:R-:W-:Y:S01]  /*8890*/  USHF.R.S32.HI UR5, URZ, 0x1f, UR4 ;  /* 0x0000001fff057899 */ /* 0x000fe20008011404 */
[----:B------:R-:W-:-:S02]  /*88a0*/  FSEL R4, R5, -INF , P1 ;  /* 0xff80000005047808 */ /* 0x000fc40000800000 */
[----:B------:R-:W-:Y:S02]  /*88b0*/  SHF.R.U32.HI R5, RZ, 0x6, R72 ;  /* 0x00000006ff057819 */ /* 0x000fe40000011648 */
[----:B------:R-:W-:Y:S01]  /*88c0*/  PRMT R30, R31, 0x4210, R50 ;  /* 0x000042101f1e7816 */ /* 0x000fe20000000032 */
[----:B------:R-:W-:Y:S01]  /*88d0*/  FFMA R161, R4, 0.69314718246459960938, R161 ;  /* 0x3f31721804a17823 */ /* 0x000fe200000000a1 */
[----:B0-----:R-:W-:Y:S02]  /*88e0*/  PRMT R10, R23, 0x5210, R48 ;  /* 0x00005210170a7816 */ /* 0x001fe40000000030 */
[----:B------:R-:W-:Y:S02]  /*88f0*/  PRMT R28, R27, 0x4210, R18 ;  /* 0x000042101b1c7816 */ /* 0x000fe40000000012 */
[----:B------:R-:W-:Y:S02]  /*8900*/  PRMT R29, R29, 0x4210, R34 ;  /* 0x000042101d1d7816 */ /* 0x000fe40000000022 */
[----:B------:R-:W-:-:S02]  /*8910*/  PRMT R31, R33, 0x4210, R66 ;  /* 0x00004210211f7816 */ /* 0x000fc40000000042 */
[----:B------:R-:W-:Y:S02]  /*8920*/  PRMT R8, R19, 0x5210, R16 ;  /* 0x0000521013087816 */ /* 0x000fe40000000010 */
[----:B------:R-:W-:Y:S01]  /*8930*/  PRMT R9, R21, 0x5210, R32 ;  /* 0x0000521015097816 */ /* 0x000fe20000000020 */
[----:B------:R-:W-:Y:S01]  /*8940*/  STS.128 [R3+0x800], R28 ;  /* 0x0008001c03007388 */ /* 0x000fe20000000c00 */
[----:B------:R-:W-:Y:S02]  /*8950*/  PRMT R11, R25, 0x5210, R64 ;  /* 0x00005210190b7816 */ /* 0x000fe40000000040 */
[----:B------:R-:W-:Y:S02]  /*8960*/  PRMT R48, R35, 0x5210, R18 ;  /* 0x0000521023307816 */ /* 0x000fe40000000012 */
[----:B------:R-:W-:Y:S01]  /*8970*/  PRMT R49, R37, 0x5210, R34 ;  /* 0x0000521025317816 */ /* 0x000fe20000000022 */
[----:B------:R0:W-:Y:S01]  /*8980*/  STS.128 [R3+0x400], R8 ;  /* 0x0004000803007388 */ /* 0x0001e20000000c00 */
[----:B------:R-:W-:-:S02]  /*8990*/  PRMT R50, R13, 0x5210, R50 ;  /* 0x000052100d327816 */ /* 0x000fc40000000032 */
[----:B------:R-:W-:Y:S02]  /*89a0*/  PRMT R51, R39, 0x5210, R66 ;  /* 0x0000521027337816 */ /* 0x000fe40000000042 */
[----:B------:R-:W-:Y:S02]  /*89b0*/  SGXT.U32 R5, R5, 0x2 ;  /* 0x000000020505781a */ /* 0x000fe40000000000 */
[----:B-----5:R-:W-:Y:S01]  /*89c0*/  IADD3 R138, P0, P1, R7, UR4, R138 ;  /* 0x00000004078a7c10 */ /* 0x020fe2000f91e08a */
[----:B------:R1:W-:Y:S01]  /*89d0*/  STS.128 [R3+0xc00], R48 ;  /* 0x000c003003007388 */ /* 0x0003e20000000c00 */
[----:B------:R-:W-:Y:S01]  /*89e0*/  SHF.R.S32.HI R6, RZ, 0x1f, R7 ;  /* 0x0000001fff067819 */ /* 0x000fe20000011407 */
[----:B------:R-:W2:Y:S01]  /*89f0*/  LDCU UR4, c[0x0][0x3ec] ;  /* 0x00007d80ff0477ac */ /* 0x000ea20008000800 */
[----:B------:R-:W-:Y:S02]  /*8a00*/  LEA.HI R7, R72, 0xc, RZ, 0x1a ;  /* 0x0000000c48077811 */ /* 0x000fe400078fd0ff */
[----:B------:R-:W-:-:S02]  /*8a10*/  IADD3.X R144, PT, PT, R6, UR5, R139, P0, P1 ;  /* 0x0000000506907c10 */ /* 0x000fc400087e248b */
[C---:B------:R-:W-:Y:S01]  /*8a20*/  LEA.HI R19, R72.reuse, 0x1c, RZ, 0x1a ;  /* 0x0000001c48137811 */ /* 0x040fe200078fd0ff */
[-C--:B------:R-:W-:Y:S01]  /*8a30*/  IMAD R6, R7, R136.reuse, RZ ;  /* 0x0000008807067224 */ /* 0x080fe200078e02ff */
[C---:B------:R-:W-:Y:S02]  /*8a40*/  LEA.HI R13, R72.reuse, 0x2c, RZ, 0x1a ;  /* 0x0000002c480d7811 */ /* 0x040fe400078fd0ff */
[----:B------:R-:W-:Y:S01]  /*8a50*/  LEA.HI R15, R72, 0x3c, RZ, 0x1a ;  /* 0x0000003c480f7811 */ /* 0x000fe200078fd0ff */
[----:B0-----:R-:W-:Y:S01]  /*8a60*/  IMAD R10, R19, R136, RZ ;  /* 0x00000088130a7224 */ /* 0x001fe200078e02ff */
[----:B------:R-:W-:Y:S01]  /*8a70*/  IADD3 R20, P2, PT, R6, R138, RZ ;  /* 0x0000008a06147210 */ /* 0x000fe20007f5e0ff */
[-C--:B------:R-:W-:Y:S01]  /*8a80*/  IMAD R13, R13, R136.reuse, RZ ;  /* 0x000000880d0d7224 */ /* 0x080fe200078e02ff */
[----:B------:R-:W-:Y:S01]  /*8a90*/  LEA.HI R17, R72, 0x4c, RZ, 0x1a ;  /* 0x0000004c48117811 */ /* 0x000fe200078fd0ff */
[----:B-1----:R-:W-:Y:S01]  /*8aa0*/  IMAD R3, R5, R136, RZ ;  /* 0x0000008805037224 */ /* 0x002fe200078e02ff */
[----:B------:R-:W-:Y:S01]  /*8ab0*/  IADD3 R22, P0, PT, R10, R138, RZ ;  /* 0x0000008a0a167210 */ /* 0x000fe20007f1e0ff */
[----:B------:R-:W-:Y:S01]  /*8ac0*/  IMAD R15, R15, R136, RZ ;  /* 0x000000880f0f7224 */ /* 0x000fe200078e02ff */
[-C--:B------:R-:W-:Y:S01]  /*8ad0*/  LEA.HI.X.SX32 R21, R6, R144.reuse, 0x1, P2 ;  /* 0x0000009006157211 */ /* 0x080fe200010f0eff */
[----:B------:R-:W-:Y:S01]  /*8ae0*/  IMAD R4, R136, 0x4, R3 ;  /* 0x0000000488047824 */ /* 0x000fe200078e0203 */
[----:B------:R-:W-:Y:S01]  /*8af0*/  LEA.HI.X.SX32 R23, R10, R144, 0x1, P0 ;  /* 0x000000900a177211 */ /* 0x000fe200000f0eff */
[-C--:B------:R-:W-:Y:S01]  /*8b00*/  IMAD R17, R17, R136.reuse, RZ ;  /* 0x0000008811117224 */ /* 0x080fe200078e02ff */
[----:B------:R-:W-:Y:S01]  /*8b10*/  LEA.HI R29, R72, 0x5c, RZ, 0x1a ;  /* 0x0000005c481d7811 */ /* 0x000fe200078fd0ff */
[----:B------:R-:W-:Y:S01]  /*8b20*/  IMAD R5, R136, 0x4, R4 ;  /* 0x0000000488057824 */ /* 0x000fe200078e0204 */
[C---:B------:R-:W-:Y:S01]  /*8b30*/  LEA.HI R31, R72.reuse, 0x6c, RZ, 0x1a ;  /* 0x0000006c481f7811 */ /* 0x040fe200078fd0ff */
[----:B--2---:R-:W-:Y:S01]  /*8b40*/  UIMAD UR4, UR76, UR4, URZ ;  /* 0x000000044c0472a4 */ /* 0x004fe2000f8e02ff */
[----:B------:R-:W-:Y:S01]  /*8b50*/  LEA.HI R35, R72, 0x8c, RZ, 0x1a ;  /* 0x0000008c48237811 */ /* 0x000fe200078fd0ff */
[----:B------:R-:W-:Y:S01]  /*8b60*/  IMAD R7, R136, 0x8, R5 ;  /* 0x0000000888077824 */ /* 0x000fe200078e0205 */
[----:B------:R-:W-:Y:S01]  /*8b70*/  LEA.HI R37, R72, 0x9c, RZ, 0x1a ;  /* 0x0000009c48257811 */ /* 0x000fe200078fd0ff */
[----:B------:R-:W-:Y:S01]  /*8b80*/  IMAD R29, R29, R136, RZ ;  /* 0x000000881d1d7224 */ /* 0x000fe200078e02ff */
[-C--:B------:R-:W-:Y:S01]  /*8b90*/  IADD3 R18, P3, PT, R3, R138.reuse, RZ ;  /* 0x0000008a03127210 */ /* 0x080fe20007f7e0ff */
[C---:B------:R-:W-:Y:S01]  /*8ba0*/  IMAD R8, R136.reuse, 0x4, R7 ;  /* 0x0000000488087824 */ /* 0x040fe200078e0207 */
[----:B------:R-:W-:Y:S01]  /*8bb0*/  IADD3 R24, P1, PT, R13, R138, RZ ;  /* 0x0000008a0d187210 */ /* 0x000fe20007f3e0ff */
[----:B------:R-:W-:Y:S01]  /*8bc0*/  IMAD R31, R31, R136, RZ ;  /* 0x000000881f1f7224 */ /* 0x000fe200078e02ff */
[-C--:B------:R-:W-:Y:S01]  /*8bd0*/  IADD3 R26, P4, PT, R15, R138.reuse, RZ ;  /* 0x0000008a0f1a7210 */ /* 0x080fe20007f9e0ff */
[C---:B------:R-:W-:Y:S01]  /*8be0*/  IMAD R9, R136.reuse, 0x4, R8 ;  /* 0x0000000488097824 */ /* 0x040fe200078e0208 */
[----:B------:R-:W-:Y:S01]  /*8bf0*/  IADD3 R12, P6, PT, R17, R138, RZ ;  /* 0x0000008a110c7210 */ /* 0x000fe20007fde0ff */
[----:B------:R-:W-:Y:S01]  /*8c00*/  IMAD R35, R35, R136, RZ ;  /* 0x0000008823237224 */ /* 0x000fe200078e02ff */
[----:B------:R-:W-:Y:S01]  /*8c10*/  IADD3 R2, P5, PT, R29, R138, RZ ;  /* 0x0000008a1d027210 */ /* 0x000fe20007fbe0ff */
[----:B------:R-:W-:Y:S01]  /*8c20*/  IMAD R11, R136, 0x8, R9 ;  /* 0x00000008880b7824 */ /* 0x000fe200078e0209 */
[----:B------:R-:W-:Y:S01]  /*8c30*/  LEA.HI.X.SX32 R19, R3, R144, 0x1, P3 ;  /* 0x0000009003137211 */ /* 0x000fe200018f0eff */
[----:B------:R-:W-:Y:S01]  /*8c40*/  IMAD R37, R37, R136, RZ ;  /* 0x0000008825257224 */ /* 0x000fe200078e02ff */
[----:B------:R-:W-:Y:S01]  /*8c50*/  LEA.HI R33, R72, 0x7c, RZ, 0x1a ;  /* 0x0000007c48217811 */ /* 0x000fe200078fd0ff */
[C---:B------:R-:W-:Y:S01]  /*8c60*/  IMAD R53, R136.reuse, 0x4, R11 ;  /* 0x0000000488357824 */ /* 0x040fe200078e020b */
[-C--:B------:R-:W-:Y:S01]  /*8c70*/  IADD3 R16, P3, PT, R31, R138.reuse, RZ ;  /* 0x0000008a1f107210 */ /* 0x080fe20007f7e0ff */
[----:B------:R-:W-:Y:S01]  /*8c80*/  USHF.L.U32 UR6, UR4, 0x2, URZ ;  /* 0x0000000204067899 */ /* 0x000fe200080006ff */
[----:B------:R-:W-:Y:S01]  /*8c90*/  IADD3 R14, P0, PT, R35, R138, RZ ;  /* 0x0000008a230e7210 */ /* 0x000fe20007f1e0ff */
[C---:B------:R-:W-:Y:S01]  /*8ca0*/  IMAD R59, R136.reuse, 0x4, R53 ;  /* 0x00000004883b7824 */ /* 0x040fe200078e0235 */
[----:B------:R-:W-:Y:S01]  /*8cb0*/  LEA.HI.X.SX32 R25, R13, R144, 0x1, P1 ;  /* 0x000000900d197211 */ /* 0x000fe200008f0eff */
[----:B------:R-:W-:Y:S01]  /*8cc0*/  IMAD R33, R33, R136, RZ ;  /* 0x0000008821217224 */ /* 0x000fe200078e02ff */
[----:B------:R-:W-:Y:S01]  /*8cd0*/  IADD3 R30, P1, PT, R37, R138, RZ ;  /* 0x0000008a251e7210 */ /* 0x000fe20007f3e0ff */
[C---:B------:R-:W-:Y:S01]  /*8ce0*/  IMAD R61, R136.reuse, 0x8, R59 ;  /* 0x00000008883d7824 */ /* 0x040fe200078e023b */
[-C--:B------:R-:W-:Y:S01]  /*8cf0*/  LEA.HI.X.SX32 R27, R15, R144.reuse, 0x1, P4 ;  /* 0x000000900f1b7211 */ /* 0x080fe200020f0eff */
[----:B------:R-:W-:Y:S01]  /*8d00*/  UIMAD.WIDE UR4, UR4, 0x4, URZ ;  /* 0x00000004040478a5 */ /* 0x000fe2000f8e02ff */
[-C--:B------:R-:W-:Y:S01]  /*8d10*/  LEA.HI.X.SX32 R13, R17, R144.reuse, 0x1, P6 ;  /* 0x00000090110d7211 */ /* 0x080fe200030f0eff */
[----:B------:R-:W-:Y:S01]  /*8d20*/  IMAD R6, R136, 0x4, R61 ;  /* 0x0000000488067824 */ /* 0x000fe200078e023d */
[----:B------:R-:W-:-:S02]  /*8d30*/  LEA.HI.X.SX32 R3, R29, R144, 0x1, P5 ;  /* 0x000000901d037211 */ /* 0x000fc400028f0eff */
[----:B------:R-:W-:Y:S01]  /*8d40*/  LEA.HI R41, R72, 0xbc, RZ, 0x1a ;  /* 0x000000bc48297811 */ /* 0x000fe200078fd0ff */
[C---:B------:R-:W-:Y:S01]  /*8d50*/  IMAD R10, R136.reuse, 0x4, R6 ;  /* 0x00000004880a7824 */ /* 0x040fe200078e0206 */
[----:B------:R-:W-:Y:S01]  /*8d60*/  BAR.SYNC.DEFER_BLOCKING 0x0 ;  /* 0x0000000000007b1d */ /* 0x000fe20000010000 */
[----:B------:R-:W-:Y:S02]  /*8d70*/  IADD3 R36, P5, PT, R43, R138, RZ ;  /* 0x0000008a2b247210 */ /* 0x000fe40007fbe0ff */
[C---:B------:R-:W-:Y:S01]  /*8d80*/  IMAD R65, R136.reuse, 0x8, R10 ;  /* 0x0000000888417824 */ /* 0x040fe200078e020a */
[----:B------:R-:W-:Y:S01]  /*8d90*/  LEA.HI.X.SX32 R17, R31, R144, 0x1, P3 ;  /* 0x000000901f117211 */ /* 0x000fe200018f0eff */
[----:B------:R-:W-:Y:S01]  /*8da0*/  IMAD R41, R41, R136, RZ ;  /* 0x0000008829297224 */ /* 0x000fe200078e02ff */
[----:B------:R-:W-:Y:S01]  /*8db0*/  LEA.HI.X.SX32 R15, R35, R144, 0x1, P0 ;  /* 0x00000090230f7211 */ /* 0x000fe200000f0eff */
[----:B------:R-:W-:Y:S01]  /*8dc0*/  IMAD R67, R136, 0x4, R65 ;  /* 0x0000000488437824 */ /* 0x000fe200078e0241 */
[----:B------:R-:W-:-:S02]  /*8dd0*/  IADD3 R42, P0, PT, R45, R138, RZ ;  /* 0x0000008a2d2a7210 */ /* 0x000fc40007f1e0ff */
[----:B------:R-:W-:Y:S01]  /*8de0*/  LEA.HI.X.SX32 R31, R37, R144, 0x1, P1 ;  /* 0x00000090251f7211 */ /* 0x000fe200008f0eff */
[----:B------:R-:W-:Y:S01]  /*8df0*/  IMAD R70, R136, 0x4, R67 ;  /* 0x0000000488467824 */ /* 0x000fe200078e0243 */
[----:B------:R-:W-:Y:S02]  /*8e00*/  IADD3 R44, P1, PT, R4, R138, RZ ;  /* 0x0000008a042c7210 */ /* 0x000fe40007f3e0ff */
[-C--:B------:R-:W-:Y:S01]  /*8e10*/  LEA.HI.X.SX32 R37, R43, R144.reuse, 0x1, P5 ;  /* 0x000000902b257211 */ /* 0x080fe200028f0eff */
[C---:B------:R-:W-:Y:S01]  /*8e20*/  IMAD R75, R136.reuse, 0x8, R70 ;  /* 0x00000008884b7824 */ /* 0x040fe200078e0246 */
[----:B------:R-:W-:Y:S02]  /*8e30*/  LEA.HI.X.SX32 R43, R45, R144, 0x1, P0 ;  /* 0x000000902d2b7211 */ /* 0x000fe400000f0eff */
[----:B------:R-:W-:Y:S01]  /*8e40*/  IADD3 R28, P2, PT, R33, R138, RZ ;  /* 0x0000008a211c7210 */ /* 0x000fe20007f5e0ff */
[----:B------:R-:W-:Y:S01]  /*8e50*/  IMAD R79, R136, 0x4, R75 ;  /* 0x00000004884f7824 */ /* 0x000fe200078e024b */
[----:B------:R-:W-:-:S02]  /*8e60*/  LEA.HI.X.SX32 R45, R4, R144, 0x1, P1 ;  /* 0x00000090042d7211 */ /* 0x000fc400008f0eff */
[-C--:B------:R-:W-:Y:S01]  /*8e70*/  IADD3 R50, P0, PT, R5, R138.reuse, RZ ;  /* 0x0000008a05327210 */ /* 0x080fe20007f1e0ff */
[C---:B------:R-:W-:Y:S01]  /*8e80*/  IMAD R83, R136.reuse, 0x4, R79 ;  /* 0x0000000488537824 */ /* 0x040fe200078e024f */
[----:B------:R-:W-:Y:S02]  /*8e90*/  IADD3 R34, P6, PT, R41, R138, RZ ;  /* 0x0000008a29227210 */ /* 0x000fe40007fde0ff */
[----:B------:R-:W-:Y:S01]  /*8ea0*/  LEA.HI.X.SX32 R29, R33, R144, 0x1, P2 ;  /* 0x00000090211d7211 */ /* 0x000fe200010f0eff */
[C---:B------:R-:W-:Y:S01]  /*8eb0*/  IMAD R85, R136.reuse, 0x8, R83 ;  /* 0x0000000888557824 */ /* 0x040fe200078e0253 */
[----:B------:R-:W-:Y:S02]  /*8ec0*/  IADD3 R48, P1, PT, R7, R138, RZ ;  /* 0x0000008a07307210 */ /* 0x000fe40007f3e0ff */
[----:B------:R-:W-:Y:S01]  /*8ed0*/  LEA.HI.X.SX32 R51, R5, R144, 0x1, P0 ;  /* 0x0000009005337211 */ /* 0x000fe200000f0eff */
[----:B------:R-:W-:Y:S01]  /*8ee0*/  IMAD R4, R136, 0x4, R85 ;  /* 0x0000000488047824 */ /* 0x000fe200078e0255 */
[----:B------:R-:W-:-:S02]  /*8ef0*/  IADD3 R40, P2, PT, R68, R138, RZ ;  /* 0x0000008a44287210 */ /* 0x000fc40007f5e0ff */
[-C--:B------:R-:W-:Y:S01]  /*8f00*/  LEA.HI.X.SX32 R35, R41, R144.reuse, 0x1, P6 ;  /* 0x0000009029237211 */ /* 0x080fe200030f0eff */
[----:B------:R-:W-:Y:S01]  /*8f10*/  IMAD R5, R136, 0x4, R4 ;  /* 0x0000000488057824 */ /* 0x000fe200078e0204 */
[-C--:B------:R-:W-:Y:S02]  /*8f20*/  LEA.HI.X.SX32 R49, R7, R144.reuse, 0x1, P1 ;  /* 0x0000009007317211 */ /* 0x080fe400008f0eff */
[----:B------:R-:W-:Y:S01]  /*8f30*/  LEA.HI.X.SX32 R41, R68, R144, 0x1, P2 ;  /* 0x0000009044297211 */ /* 0x000fe200010f0eff */
[----:B------:R-:W-:Y:S01]  /*8f40*/  IMAD R7, R136, 0x8, R5 ;  /* 0x0000000888077824 */ /* 0x000fe200078e0205 */
[----:B------:R-:W-:Y:S02]  /*8f50*/  IADD3 R46, P2, PT, R8, R138, RZ ;  /* 0x0000008a082e7210 */ /* 0x000fe40007f5e0ff */
[----:B------:R-:W-:Y:S01]  /*8f60*/  LEA.HI R39, R72, 0xac, RZ, 0x1a ;  /* 0x000000ac48277811 */ /* 0x000fe200078fd0ff */
[----:B------:R-:W-:Y:S01]  /*8f70*/  IMAD R89, R136, 0x4, R7 ;  /* 0x0000000488597824 */ /* 0x000fe200078e0207 */
[----:B------:R-:W-:-:S02]  /*8f80*/  LEA.HI.X.SX32 R47, R8, R144, 0x1, P2 ;  /* 0x00000090082f7211 */ /* 0x000fc400010f0eff */
[-C--:B------:R-:W-:Y:S01]  /*8f90*/  IADD3 R56, P0, PT, R9, R138.reuse, RZ ;  /* 0x0000008a09387210 */ /* 0x080fe20007f1e0ff */
[C---:B------:R-:W-:Y:S01]  /*8fa0*/  IMAD R95, R136.reuse, 0x4, R89 ;  /* 0x00000004885f7824 */ /* 0x040fe200078e0259 */
[----:B------:R-:W-:Y:S01]  /*8fb0*/  IADD3 R52, P2, PT, R53, R138, RZ ;  /* 0x0000008a35347210 */ /* 0x000fe20007f5e0ff */
[----:B------:R-:W-:Y:S01]  /*8fc0*/  IMAD R39, R39, R136, RZ ;  /* 0x0000008827277224 */ /* 0x000fe200078e02ff */
[-C--:B------:R-:W-:Y:S01]  /*8fd0*/  LEA.HI.X.SX32 R57, R9, R144.reuse, 0x1, P0 ;  /* 0x0000009009397211 */ /* 0x080fe200000f0eff */
[----:B------:R-:W-:Y:S01]  /*8fe0*/  IMAD R97, R136, 0x8, R95 ;  /* 0x0000000888617824 */ /* 0x000fe200078e025f */
[----:B------:R-:W-:Y:S02]  /*8ff0*/  LEA.HI.X.SX32 R53, R53, R144, 0x1, P2 ;  /* 0x0000009035357211 */ /* 0x000fe400010f0eff */
[-C--:B------:R-:W-:Y:S02]  /*9000*/  IADD3 R62, P0, PT, R59, R138.reuse, RZ ;  /* 0x0000008a3b3e7210 */ /* 0x080fe40007f1e0ff */
[----:B------:R-:W-:-:S02]  /*9010*/  IADD3 R58, P2, PT, R6, R138, RZ ;  /* 0x0000008a063a7210 */ /* 0x000fc40007f5e0ff */
[----:B------:R-:W-:Y:S02]  /*9020*/  LEA.HI.X.SX32 R63, R59, R144, 0x1, P0 ;  /* 0x000000903b3f7211 */ /* 0x000fe400000f0eff */
[----:B------:R-:W-:Y:S02]  /*9030*/  IADD3 R32, P4, PT, R39, R138, RZ ;  /* 0x0000008a27207210 */ /* 0x000fe40007f9e0ff */
[----:B------:R-:W-:Y:S01]  /*9040*/  LEA.HI.X.SX32 R59, R6, R144, 0x1, P2 ;  /* 0x00000090063b7211 */ /* 0x000fe200010f0eff */
[C---:B------:R-:W-:Y:S01]  /*9050*/  IMAD R6, R136.reuse, 0x4, R97 ;  /* 0x0000000488067824 */ /* 0x040fe200078e0261 */
[-C--:B------:R-:W-:Y:S02]  /*9060*/  IADD3 R38, P3, PT, R69, R138.reuse, RZ ;  /* 0x0000008a45267210 */ /* 0x080fe40007f7e0ff */
[-C--:B------:R-:W-:Y:S01]  /*9070*/  IADD3 R54, P1, PT, R11, R138.reuse, RZ ;  /* 0x0000008a0b367210 */ /* 0x080fe20007f3e0ff */
[----:B------:R-:W-:Y:S01]  /*9080*/  IMAD R101, R136, 0x4, R6 ;  /* 0x0000000488657824 */ /* 0x000fe200078e0206 */
[----:B------:R-:W-:-:S02]  /*9090*/  IADD3 R68, P0, PT, R10, R138, RZ ;  /* 0x0000008a0a447210 */ /* 0x000fc40007f1e0ff */
[-C--:B------:R-:W-:Y:S01]  /*90a0*/  LEA.HI.X.SX32 R33, R39, R144.reuse, 0x1, P4 ;  /* 0x0000009027217211 */ /* 0x080fe200020f0eff */
[C---:B------:R-:W-:Y:S01]  /*90b0*/  IMAD R103, R136.reuse, 0x8, R101 ;  /* 0x0000000888677824 */ /* 0x040fe200078e0265 */
[-C--:B------:R-:W-:Y:S02]  /*90c0*/  LEA.HI.X.SX32 R39, R69, R144.reuse, 0x1, P3 ;  /* 0x0000009045277211 */ /* 0x080fe400018f0eff */
[----:B------:R-:W-:Y:S01]  /*90d0*/  LEA.HI.X.SX32 R55, R11, R144, 0x1, P1 ;  /* 0x000000900b377211 */ /* 0x000fe200008f0eff */
[----:B------:R-:W-:Y:S01]  /*90e0*/  IMAD R106, R136, 0x4, R103 ;  /* 0x00000004886a7824 */ /* 0x000fe200078e0267 */
[----:B------:R-:W-:Y:S02]  /*90f0*/  IADD3 R60, P1, PT, R61, R138, RZ ;  /* 0x0000008a3d3c7210 */ /* 0x000fe40007f3e0ff */
[----:B------:R-:W-:Y:S02]  /*9100*/  LEA.HI.X.SX32 R69, R10, R144, 0x1, P0 ;  /* 0x000000900a457211 */ /* 0x000fe400000f0eff */
[----:B------:R-:W-:-:S02]  /*9110*/  IADD3 R66, P0, PT, R67, R138, RZ ;  /* 0x0000008a43427210 */ /* 0x000fc40007f1e0ff */
[----:B------:R-:W-:Y:S02]  /*9120*/  LEA.HI.X.SX32 R61, R61, R144, 0x1, P1 ;  /* 0x000000903d3d7211 */ /* 0x000fe400008f0eff */
[----:B------:R-:W-:Y:S02]  /*9130*/  IADD3 R64, P1, PT, R65, R138, RZ ;  /* 0x0000008a41407210 */ /* 0x000fe40007f3e0ff */
[----:B------:R-:W-:Y:S02]  /*9140*/  LEA.HI.X.SX32 R67, R67, R144, 0x1, P0 ;  /* 0x0000009043437211 */ /* 0x000fe400000f0eff */
[----:B------:R-:W-:Y:S02]  /*9150*/  IADD3 R80, P0, PT, R70, R138, RZ ;  /* 0x0000008a46507210 */ /* 0x000fe40007f1e0ff */
[----:B------:R-:W-:Y:S02]  /*9160*/  LEA.HI.X.SX32 R65, R65, R144, 0x1, P1 ;  /* 0x0000009041417211 */ /* 0x000fe400008f0eff */
[----:B------:R-:W-:-:S02]  /*9170*/  IADD3 R78, P2, PT, R79, R138, RZ ;  /* 0x0000008a4f4e7210 */ /* 0x000fc40007f5e0ff */
[----:B------:R-:W-:Y:S02]  /*9180*/  IADD3 R76, P1, PT, R75, R138, RZ ;  /* 0x0000008a4b4c7210 */ /* 0x000fe40007f3e0ff */
[-C--:B------:R-:W-:Y:S01]  /*9190*/  LEA.HI.X.SX32 R81, R70, R144.reuse, 0x1, P0 ;  /* 0x0000009046517211 */ /* 0x080fe200000f0eff */
[C---:B------:R-:W-:Y:S01]  /*91a0*/  IMAD R70, R136.reuse, 0x4, R106 ;  /* 0x0000000488467824 */ /* 0x040fe200078e026a */
[----:B------:R-:W-:Y:S02]  /*91b0*/  LEA.HI.X.SX32 R79, R79, R144, 0x1, P2 ;  /* 0x000000904f4f7211 */ /* 0x000fe400010f0eff */
[----:B---3--:R-:W-:Y:S02]  /*91c0*/  IADD3 R86, P0, PT, R83, R138, RZ ;  /* 0x0000008a53567210 */ /* 0x008fe40007f1e0ff */
[----:B------:R-:W-:Y:S01]  /*91d0*/  LEA.HI.X.SX32 R77, R75, R144, 0x1, P1 ;  /* 0x000000904b4d7211 */ /* 0x000fe200008f0eff */
[----:B------:R-:W-:Y:S01]  /*91e0*/  IMAD R75, R136, 0x8, R70 ;  /* 0x00000008884b7824 */ /* 0x000fe200078e0246 */
[----:B------:R-:W-:-:S02]  /*91f0*/  IADD3 R82, P2, PT, R4, R138, RZ ;  /* 0x0000008a04527210 */ /* 0x000fc40007f5e0ff */
[-C--:B------:R-:W-:Y:S02]  /*9200*/  LEA.HI.X.SX32 R87, R83, R144.reuse, 0x1, P0 ;  /* 0x0000009053577211 */ /* 0x080fe400000f0eff */
[----:B------:R-:W-:Y:S01]  /*9210*/  LEA.HI.X.SX32 R83, R4, R144, 0x1, P2 ;  /* 0x0000009004537211 */ /* 0x000fe200010f0eff */
[C---:B------:R-:W-:Y:S01]  /*9220*/  IMAD R4, R136.reuse, 0x4, R75 ;  /* 0x0000000488047824 */ /* 0x040fe200078e024b */
[-C--:B------:R-:W-:Y:S02]  /*9230*/  IADD3 R84, P1, PT, R85, R138.reuse, RZ ;  /* 0x0000008a55547210 */ /* 0x080fe40007f3e0ff */
[----:B------:R-:W-:Y:S01]  /*9240*/  IADD3 R92, P0, PT, R5, R138, RZ ;  /* 0x0000008a055c7210 */ /* 0x000fe20007f1e0ff */
[----:B------:R-:W-:Y:S01]  /*9250*/  IMAD R113, R136, 0x4, R4 ;  /* 0x0000000488717824 */ /* 0x000fe200078e0204 */
[----:B------:R-:W-:Y:S02]  /*9260*/  LEA.HI.X.SX32 R85, R85, R144, 0x1, P1 ;  /* 0x0000009055557211 */ /* 0x000fe400008f0eff */
[----:B------:R-:W-:-:S02]  /*9270*/  IADD3 R88, P2, PT, R89, R138, RZ ;  /* 0x0000008a59587210 */ /* 0x000fc40007f5e0ff */
[----:B------:R-:W-:Y:S02]  /*9280*/  IADD3 R90, P1, PT, R7, R138, RZ ;  /* 0x0000008a075a7210 */ /* 0x000fe40007f3e0ff */
[-C--:B------:R-:W-:Y:S01]  /*9290*/  LEA.HI.X.SX32 R93, R5, R144.reuse, 0x1, P0 ;  /* 0x00000090055d7211 */ /* 0x080fe200000f0eff */
[C---:B------:R-:W-:Y:S01]  /*92a0*/  IMAD R5, R136.reuse, 0x8, R113 ;  /* 0x0000000888057824 */ /* 0x040fe200078e0271 */
[----:B------:R-:W-:Y:S02]  /*92b0*/  LEA.HI.X.SX32 R89, R89, R144, 0x1, P2 ;  /* 0x0000009059597211 */ /* 0x000fe400010f0eff */
[----:B------:R-:W-:Y:S02]  /*92c0*/  IADD3 R98, P0, PT, R95, R138, RZ ;  /* 0x0000008a5f627210 */ /* 0x000fe40007f1e0ff */
        /* <DEDUP_REMOVED lines=8> */
[C---:B------:R-:W-:Y:S01]  /*9350*/  IMAD R119, R136.reuse, 0x8, R6 ;  /* 0x0000000888777824 */ /* 0x040fe200078e0206 */
[----:B------:R-:W-:Y:S02]  /*9360*/  LEA.HI.X.SX32 R97, R97, R144, 0x1, P1 ;  /* 0x0000009061617211 */ /* 0x000fe400008f0eff */
[-C--:B------:R-:W-:Y:S01]  /*9370*/  IADD3 R100, P1, PT, R103, R138.reuse, RZ ;  /* 0x0000008a67647210 */ /* 0x080fe20007f3e0ff */
[----:B------:R-:W-:Y:S01]  /*9380*/  IMAD R124, R136, 0x4, R119 ;  /* 0x00000004887c7824 */ /* 0x000fe200078e0277 */
[----:B------:R-:W-:-:S02]  /*9390*/  IADD3 R102, P2, PT, R106, R138, RZ ;  /* 0x0000008a6a667210 */ /* 0x000fc40007f5e0ff */
[-C--:B------:R-:W-:Y:S01]  /*93a0*/  LEA.HI.X.SX32 R105, R101, R144.reuse, 0x1, P0 ;  /* 0x0000009065697211 */ /* 0x080fe200000f0eff */
[----:B------:R-:W-:Y:S01]  /*93b0*/  IMAD R125, R136, 0x4, R124 ;  /* 0x00000004887d7824 */ /* 0x000fe200078e027c */
[-C--:B------:R-:W-:Y:S02]  /*93c0*/  LEA.HI.X.SX32 R101, R103, R144.reuse, 0x1, P1 ;  /* 0x0000009067657211 */ /* 0x080fe400008f0eff */
[----:B------:R-:W-:Y:S02]  /*93d0*/  LEA.HI.X.SX32 R103, R106, R144, 0x1, P2 ;  /* 0x000000906a677211 */ /* 0x000fe400010f0eff */
[-C--:B------:R-:W-:Y:S02]  /*93e0*/  IADD3 R108, P2, PT, R4, R138.reuse, RZ ;  /* 0x0000008a046c7210 */ /* 0x080fe40007f5e0ff */
[-C--:B------:R-:W-:Y:S02]  /*93f0*/  IADD3 R110, P1, PT, R75, R138.reuse, RZ ;  /* 0x0000008a4b6e7210 */ /* 0x080fe40007f3e0ff */
[----:B------:R-:W-:-:S02]  /*9400*/  IADD3 R106, P0, PT, R70, R138, RZ ;  /* 0x0000008a466a7210 */ /* 0x000fc40007f1e0ff */
[-C--:B------:R-:W-:Y:S01]  /*9410*/  LEA.HI.X.SX32 R109, R4, R144.reuse, 0x1, P2 ;  /* 0x00000090046d7211 */ /* 0x080fe200010f0eff */
[----:B------:R-:W-:Y:S01]  /*9420*/  IMAD R4, R136, 0x8, R125 ;  /* 0x0000000888047824 */ /* 0x000fe200078e027d */
[-C--:B------:R-:W-:Y:S02]  /*9430*/  LEA.HI.X.SX32 R111, R75, R144.reuse, 0x1, P1 ;  /* 0x000000904b6f7211 */ /* 0x080fe400008f0eff */
[----:B------:R-:W-:Y:S01]  /*9440*/  LEA.HI.X.SX32 R107, R70, R144, 0x1, P0 ;  /* 0x00000090466b7211 */ /* 0x000fe200000f0eff */
[----:B------:R-:W-:Y:S01]  /*9450*/  IMAD R70, R136, 0x4, R4 ;  /* 0x0000000488467824 */ /* 0x000fe200078e0204 */
[-C--:B------:R-:W-:Y:S02]  /*9460*/  IADD3 R114, P1, PT, R5, R138.reuse, RZ ;  /* 0x0000008a05727210 */ /* 0x080fe40007f3e0ff */
[-C--:B------:R-:W-:Y:S02]  /*9470*/  IADD3 R116, P0, PT, R113, R138.reuse, RZ ;  /* 0x0000008a71747210 */ /* 0x080fe40007f1e0ff */
[----:B------:R-:W-:-:S02]  /*9480*/  IADD3 R112, P2, PT, R7, R138, RZ ;  /* 0x0000008a07707210 */ /* 0x000fc40007f5e0ff */
[-C--:B------:R-:W-:Y:S01]  /*9490*/  LEA.HI.X.SX32 R115, R5, R144.reuse, 0x1, P1 ;  /* 0x0000009005737211 */ /* 0x080fe200008f0eff */
[C---:B------:R-:W-:Y:S01]  /*94a0*/  IMAD R5, R136.reuse, 0x4, R70 ;  /* 0x0000000488057824 */ /* 0x040fe200078e0246 */
[-C--:B------:R-:W-:Y:S02]  /*94b0*/  LEA.HI.X.SX32 R117, R113, R144.reuse, 0x1, P0 ;  /* 0x0000009071757211 */ /* 0x080fe400000f0eff */
[----:B------:R-:W-:Y:S01]  /*94c0*/  LEA.HI.X.SX32 R113, R7, R144, 0x1, P2 ;  /* 0x0000009007717211 */ /* 0x000fe200010f0eff */
[----:B------:R-:W-:Y:S01]  /*94d0*/  IMAD R7, R136, 0x8, R5 ;  /* 0x0000000888077824 */ /* 0x000fe200078e0205 */
[CC--:B------:R-:W-:Y:S02]  /*94e0*/  IADD3 R122, P0, PT, R6.reuse, R138.reuse, RZ ;  /* 0x0000008a067a7210 */ /* 0x0c0fe40007f1e0ff */
[----:B------:R-:W-:Y:S02]  /*94f0*/  IADD3 R120, P1, PT, R119, R138, RZ ;  /* 0x0000008a77787210 */ /* 0x000fe40007f3e0ff */
[----:B------:R-:W-:Y:S01]  /*9500*/  LEA.HI.X.SX32 R123, R6, R144, 0x1, P0 ;  /* 0x00000090067b7211 */ /* 0x000fe200000f0eff */
[----:B------:R-:W-:Y:S01]  /*9510*/  IMAD R6, R136, 0x4, R7 ;  /* 0x0000000488067824 */ /* 0x000fe200078e0207 */
[----:B------:R-:W-:-:S02]  /*9520*/  IADD3 R118, P2, PT, R124, R138, RZ ;  /* 0x0000008a7c767210 */ /* 0x000fc40007f5e0ff */
[----:B------:R-:W-:Y:S01]  /*9530*/  LEA.HI.X.SX32 R121, R119, R144, 0x1, P1 ;  /* 0x0000009077797211 */ /* 0x000fe200008f0eff */
[----:B------:R-:W-:Y:S01]  /*9540*/  IMAD R75, R136, 0x4, R6 ;  /* 0x00000004884b7824 */ /* 0x000fe200078e0206 */
[----:B------:R-:W-:Y:S02]  /*9550*/  IADD3 R128, P1, PT, R4, R138, RZ ;  /* 0x0000008a04807210 */ /* 0x000fe40007f3e0ff */
[----:B------:R-:W-:Y:S02]  /*9560*/  LEA R72, R74, UR8, 0x4 ;  /* 0x000000084a487c11 */ /* 0x000fe4000f8e20ff */
[----:B------:R-:W-:Y:S02]  /*9570*/  LEA.HI.X.SX32 R119, R124, R144, 0x1, P2 ;  /* 0x000000907c777211 */ /* 0x000fe400010f0eff */
[-C--:B------:R-:W-:Y:S01]  /*9580*/  IADD3 R126, P0, PT, R125, R138.reuse, RZ ;  /* 0x0000008a7d7e7210 */ /* 0x080fe20007f1e0ff */
[----:B------:R-:W0:Y:S01]  /*9590*/  LDS.128 R8, [R72] ;  /* 0x0000000048087984 */ /* 0x000e220000000c00 */
        /* <DEDUP_REMOVED lines=16> */
[C---:B------:R-:W-:Y:S02]  /*96a0*/  IADD3 R138, P3, PT, R5.reuse, R138, RZ ;  /* 0x0000008a058a7210 */ /* 0x040fe40007f7e0ff */
[-C--:B------:R-:W-:Y:S02]  /*96b0*/  LEA.HI.X.SX32 R141, R4, R144.reuse, 0x1, P1 ;  /* 0x00000090048d7211 */ /* 0x080fe400008f0eff */
[-C--:B------:R-:W-:Y:S02]  /*96c0*/  LEA.HI.X.SX32 R139, R5, R144.reuse, 0x1, P3 ;  /* 0x00000090058b7211 */ /* 0x080fe400018f0eff */
[----:B------:R-:W1:Y:S01]  /*96d0*/  LDS.128 R4, [R72+0x1000] ;  /* 0x0010000048047984 */ /* 0x000e620000000c00 */
[-C--:B------:R-:W-:Y:S02]  /*96e0*/  LEA.HI.X.SX32 R143, R75, R144.reuse, 0x1, P0 ;  /* 0x000000904b8f7211 */ /* 0x080fe400000f0eff */
[----:B------:R-:W-:Y:S02]  /*96f0*/  LEA.HI.X.SX32 R137, R70, R144, 0x1, P2 ;  /* 0x0000009046897211 */ /* 0x000fe400010f0eff */
[----:B------:R-:W-:-:S02]  /*9700*/  ISETP.GE.U32.AND P0, PT, R74, 0x40, PT ;  /* 0x000000404a00780c */ /* 0x000fc40003f06070 */
[C---:B0-----:R-:W-:Y:S02]  /*9710*/  PRMT R173, R8.reuse, 0x7770, RZ ;  /* 0x0000777008ad7816 */ /* 0x041fe400000000ff */
[C---:B------:R-:W-:Y:S02]  /*9720*/  PRMT R171, R8.reuse, 0x7771, RZ ;  /* 0x0000777108ab7816 */ /* 0x040fe400000000ff */
[C---:B------:R-:W-:Y:S01]  /*9730*/  PRMT R169, R8.reuse, 0x7772, RZ ;  /* 0x0000777208a97816 */ /* 0x040fe200000000ff */
[----:B------:R-:W-:Y:S01]  /*9740*/  STG.E.U8 desc[UR20][R18.64], R173 ;  /* 0x000000ad12007986 */ /* 0x000fe2000c101114 */
[----:B------:R-:W-:Y:S02]  /*9750*/  PRMT R167, R8, 0x7773, RZ ;  /* 0x0000777308a77816 */ /* 0x000fe400000000ff */
[C---:B------:R-:W-:Y:S01]  /*9760*/  PRMT R159, R9.reuse, 0x7773, RZ ;  /* 0x00007773099f7816 */ /* 0x040fe200000000ff */
[----:B------:R-:W-:Y:S01]  /*9770*/  STG.E.U8 desc[UR20][R44.64], R171 ;  /* 0x000000ab2c007986 */ /* 0x000fe2000c101114 */
[----:B------:R-:W-:-:S02]  /*9780*/  PRMT R163, R9, 0x7772, RZ ;  /* 0x0000777209a37816 */ /* 0x000fc400000000ff */
[C---:B------:R-:W-:Y:S01]  /*9790*/  PRMT R165, R9.reuse, 0x7771, RZ ;  /* 0x0000777109a57816 */ /* 0x040fe200000000ff */
[----:B------:R1:W-:Y:S01]  /*97a0*/  STG.E.U8 desc[UR20][R50.64], R169 ;  /* 0x000000a932007986 */ /* 0x0003e2000c101114 */
[----:B------:R-:W-:Y:S02]  /*97b0*/  PRMT R9, R9, 0x7770, RZ ;  /* 0x0000777009097816 */ /* 0x000fe400000000ff */
[C---:B------:R-:W-:Y:S01]  /*97c0*/  PRMT R157, R10.reuse, 0x7770, RZ ;  /* 0x000077700a9d7816 */ /* 0x040fe200000000ff */
[----:B------:R-:W-:Y:S01]  /*97d0*/  STG.E.U8 desc[UR20][R20.64], R167 ;  /* 0x000000a714007986 */ /* 0x000fe2000c101114 */
[C---:B------:R-:W-:Y:S02]  /*97e0*/  PRMT R151, R10.reuse, 0x7773, RZ ;  /* 0x000077730a977816 */ /* 0x040fe400000000ff */
[C---:B------:R-:W-:Y:S01]  /*97f0*/  PRMT R153, R10.reuse, 0x7772, RZ ;  /* 0x000077720a997816 */ /* 0x040fe200000000ff */
[----:B------:R-:W-:Y:S01]  /*9800*/  STG.E.U8 desc[UR20][R48.64], R9 ;  /* 0x0000000930007986 */ /* 0x000fe2000c101114 */
[----:B------:R-:W-:-:S02]  /*9810*/  PRMT R155, R10, 0x7771, RZ ;  /* 0x000077710a9b7816 */ /* 0x000fc400000000ff */
[C---:B------:R-:W-:Y:S01]  /*9820*/  PRMT R75, R11.reuse, 0x7773, RZ ;  /* 0x000077730b4b7816 */ /* 0x040fe200000000ff */
[----:B------:R0:W-:Y:S01]  /*9830*/  STG.E.U8 desc[UR20][R46.64], R165 ;  /* 0x000000a52e007986 */ /* 0x0001e2000c101114 */
[C---:B------:R-:W-:Y:S02]  /*9840*/  PRMT R145, R11.reuse, 0x7772, RZ ;  /* 0x000077720b917816 */ /* 0x040fe400000000ff */
[C---:B------:R-:W-:Y:S01]  /*9850*/  PRMT R147, R11.reuse, 0x7771, RZ ;  /* 0x000077710b937816 */ /* 0x040fe200000000ff */
[----:B------:R2:W-:Y:S01]  /*9860*/  STG.E.U8 desc[UR20][R56.64], R163 ;  /* 0x000000a338007986 */ /* 0x0005e2000c101114 */
[----:B------:R-:W-:-:S03]  /*9870*/  PRMT R149, R11, 0x7770, RZ ;  /* 0x000077700b957816 */ /* 0x000fc600000000ff */
[----:B------:R-:W3:Y:S01]  /*9880*/  LDS.128 R8, [R72+0x2000] ;  /* 0x0020000048087984 */ /* 0x000ee20000000c00 */
[----:B-1----:R-:W-:Y:S02]  /*9890*/  PRMT R51, R5, 0x7773, RZ ;  /* 0x0000777305337816 */ /* 0x002fe400000000ff */
[C---:B------:R-:W-:Y:S01]  /*98a0*/  PRMT R45, R6.reuse, 0x7773, RZ ;  /* 0x00007773062d7816 */ /* 0x040fe200000000ff */
[----:B------:R1:W-:Y:S01]  /*98b0*/  STG.E.U8 desc[UR20][R22.64], R159 ;  /* 0x0000009f16007986 */ /* 0x0003e2000c101114 */
[C---:B0-----:R-:W-:Y:S02]  /*98c0*/  PRMT R47, R6.reuse, 0x7771, RZ ;  /* 0x00007771062f7816 */ /* 0x041fe400000000ff */
[----:B------:R-:W-:Y:S01]  /*98d0*/  PRMT R49, R6, 0x7770, RZ ;  /* 0x0000777006317816 */ /* 0x000fe200000000ff */
[----:B------:R0:W-:Y:S01]  /*98e0*/  STG.E.U8 desc[UR20][R54.64], R157 ;  /* 0x0000009d36007986 */ /* 0x0001e2000c101114 */
[----:B--2---:R-:W-:Y:S02]  /*98f0*/  PRMT R57, R4, 0x7773, RZ ;  /* 0x0000777304397816 */ /* 0x004fe400000000ff */
[C---:B------:R-:W-:Y:S01]  /*9900*/  PRMT R19, R7.reuse, 0x7773, RZ ;  /* 0x0000777307137816 */ /* 0x040fe200000000ff */
[----:B------:R2:W-:Y:S01]  /*9910*/  STG.E.U8 desc[UR20][R52.64], R155 ;  /* 0x0000009b34007986 */ /* 0x0005e2000c101114 */
[----:B------:R-:W-:-:S03]  /*9920*/  PRMT R21, R7, 0x7772, RZ ;  /* 0x0000777207157816 */ /* 0x000fc600000000ff */
[----:B------:R-:W-:Y:S01]  /*9930*/  STG.E.U8 desc[UR20][R62.64], R153 ;  /* 0x000000993e007986 */ /* 0x000fe2000c101114 */
[C---:B-1----:R-:W-:Y:S02]  /*9940*/  PRMT R159, R4.reuse, 0x7772, RZ ;  /* 0x00007772049f7816 */ /* 0x042fe400000000ff */
[----:B------:R-:W-:Y:S01]  /*9950*/  PRMT R23, R7, 0x7771, RZ ;  /* 0x0000777107177816 */ /* 0x000fe200000000ff */
[----:B------:R1:W-:Y:S01]  /*9960*/  STG.E.U8 desc[UR20][R24.64], R151 ;  /* 0x0000009718007986 */ /* 0x0003e2000c101114 */
[C---:B0-----:R-:W-:Y:S02]  /*9970*/  PRMT R157, R4.reuse, 0x7771, RZ ;  /* 0x00007771049d7816 */ /* 0x041fe400000000ff */
[C---:B------:R-:W-:Y:S01]  /*9980*/  PRMT R55, R5.reuse, 0x7771, RZ ;  /* 0x0000777105377816 */ /* 0x040fe200000000ff */
[----:B------:R-:W-:Y:S01]  /*9990*/  STG.E.U8 desc[UR20][R60.64], R149 ;  /* 0x000000953c007986 */ /* 0x000fe2000c101114 */
[----:B--2---:R-:W-:Y:S02]  /*99a0*/  PRMT R155, R4, 0x7770, RZ ;  /* 0x00007770049b7816 */ /* 0x004fe400000000ff */
[C---:B------:R-:W-:Y:S01]  /*99b0*/  PRMT R53, R5.reuse, 0x7772, RZ ;  /* 0x0000777205357816 */ /* 0x040fe200000000ff */
[----:B------:R-:W-:Y:S01]  /*99c0*/  STG.E.U8 desc[UR20][R58.64], R147 ;  /* 0x000000933a007986 */ /* 0x000fe2000c101114 */
[----:B------:R-:W-:-:S03]  /*99d0*/  PRMT R5, R5, 0x7770, RZ ;  /* 0x0000777005057816 */ /* 0x000fc600000000ff */
[----:B------:R-:W-:Y:S01]  /*99e0*/  STG.E.U8 desc[UR20][R68.64], R145 ;  /* 0x0000009144007986 */ /* 0x000fe2000c101114 */
[----:B-1----:R-:W-:-:S03]  /*99f0*/  PRMT R25, R7, 0x7770, RZ ;  /* 0x0000777007197816 */ /* 0x002fc600000000ff */
[----:B------:R0:W-:Y:S04]  /*9a00*/  STG.E.U8 desc[UR20][R26.64], R75 ;  /* 0x0000004b1a007986 */ /* 0x0001e8000c101114 */
[----:B------:R-:W-:Y:S04]  /*9a10*/  STG.E.U8 desc[UR20][R64.64], R155 ;  /* 0x0000009b40007986 */ /* 0x000fe8000c101114 */
[----:B------:R-:W-:Y:S04]  /*9a20*/  STG.E.U8 desc[UR20][R66.64], R157 ;  /* 0x0000009d42007986 */ /* 0x000fe8000c101114 */
[----:B------:R-:W-:Y:S01]  /*9a30*/  STG.E.U8 desc[UR20][R80.64], R159 ;  /* 0x0000009f50007986 */ /* 0x000fe2000c101114 */
[----:B0-----:R-:W-:-:S03]  /*9a40*/  PRMT R27, R6, 0x7772, RZ ;  /* 0x00007772061b7816 */ /* 0x001fc600000000ff */
[----:B------:R3:W-:Y:S04]  /*9a50*/  STG.E.U8 desc[UR20][R12.64], R57 ;  /* 0x000000390c007986 */ /* 0x0007e8000c101114 */
[----:B------:R-:W-:Y:S04]  /*9a60*/  STG.E.U8 desc[UR20][R76.64], R5 ;  /* 0x000000054c007986 */ /* 0x000fe8000c101114 */
[----:B------:R-:W0:Y:S04]  /*9a70*/  LDS.128 R4, [R72+0x3000] ;  /* 0x0030000048047984 */ /* 0x000e280000000c00 */
[----:B------:R1:W-:Y:S01]  /*9a80*/  STG.E.U8 desc[UR20][R78.64], R55 ;  /* 0x000000374e007986 */ /* 0x0003e2000c101114 */
[----:B---3--:R-:W-:-:S03]  /*9a90*/  PRMT R13, R11, 0x7771, RZ ;  /* 0x000077710b0d7816 */ /* 0x008fc600000000ff */
[----:B------:R2:W-:Y:S04]  /*9aa0*/  STG.E.U8 desc[UR20][R86.64], R53 ;  /* 0x0000003556007986 */ /* 0x0005e8000c101114 */
[----:B------:R3:W-:Y:S04]  /*9ab0*/  STG.E.U8 desc[UR20][R2.64], R51 ;  /* 0x0000003302007986 */ /* 0x0007e8000c101114 */
[----:B------:R4:W-:Y:S01]  /*9ac0*/  STG.E.U8 desc[UR20][R84.64], R49 ;  /* 0x0000003154007986 */ /* 0x0009e2000c101114 */
[----:B-1----:R-:W-:-:S03]  /*9ad0*/  PRMT R55, R8, 0x7770, RZ ;  /* 0x0000777008377816 */ /* 0x002fc600000000ff */
[----:B------:R1:W-:Y:S01]  /*9ae0*/  STG.E.U8 desc[UR20][R82.64], R47 ;  /* 0x0000002f52007986 */ /* 0x0003e2000c101114 */
[----:B--2---:R-:W-:-:S03]  /*9af0*/  PRMT R53, R8, 0x7773, RZ ;  /* 0x0000777308357816 */ /* 0x004fc600000000ff */
[----:B------:R2:W-:Y:S01]  /*9b00*/  STG.E.U8 desc[UR20][R92.64], R27 ;  /* 0x0000001b5c007986 */ /* 0x0005e2000c101114 */
[C---:B---3--:R-:W-:Y:S02]  /*9b10*/  PRMT R51, R8.reuse, 0x7772, RZ ;  /* 0x0000777208337816 */ /* 0x048fe400000000ff */
[----:B------:R-:W-:Y:S01]  /*9b20*/  PRMT R3, R11, 0x7773, RZ ;  /* 0x000077730b037816 */ /* 0x000fe200000000ff */
[----:B------:R3:W-:Y:S01]  /*9b30*/  STG.E.U8 desc[UR20][R16.64], R45 ;  /* 0x0000002d10007986 */ /* 0x0007e2000c101114 */
[----:B----4-:R-:W-:-:S03]  /*9b40*/  PRMT R49, R8, 0x7771, RZ ;  /* 0x0000777108317816 */ /* 0x010fc600000000ff */
[----:B------:R4:W-:Y:S01]  /*9b50*/  STG.E.U8 desc[UR20][R90.64], R25 ;  /* 0x000000195a007986 */ /* 0x0009e2000c101114 */
[----:B-1----:R-:W-:-:S03]  /*9b60*/  PRMT R47, R9, 0x7770, RZ ;  /* 0x00007770092f7816 */ /* 0x002fc600000000ff */
[----:B------:R1:W-:Y:S01]  /*9b70*/  STG.E.U8 desc[UR20][R88.64], R23 ;  /* 0x0000001758007986 */ /* 0x0003e2000c101114 */
[----:B--2---:R-:W-:-:S03]  /*9b80*/  PRMT R27, R9, 0x7773, RZ ;  /* 0x00007773091b7816 */ /* 0x004fc600000000ff */
[----:B------:R2:W-:Y:S01]  /*9b90*/  STG.E.U8 desc[UR20][R98.64], R21 ;  /* 0x0000001562007986 */ /* 0x0005e2000c101114 */
[C---:B---3--:R-:W-:Y:S02]  /*9ba0*/  PRMT R45, R9.reuse, 0x7772, RZ ;  /* 0x00007772092d7816 */ /* 0x048fe400000000ff */
[C---:B------:R-:W-:Y:S01]  /*9bb0*/  PRMT R17, R10.reuse, 0x7773, RZ ;  /* 0x000077730a117816 */ /* 0x040fe200000000ff */
[----:B------:R3:W-:Y:S01]  /*9bc0*/  STG.E.U8 desc[UR20][R28.64], R19 ;  /* 0x000000131c007986 */ /* 0x0007e2000c101114 */
[----:B----4-:R-:W-:Y:S02]  /*9bd0*/  PRMT R25, R9, 0x7771, RZ ;  /* 0x0000777109197816 */ /* 0x010fe400000000ff */
[C---:B------:R-:W-:Y:S01]  /*9be0*/  PRMT R9, R11.reuse, 0x7772, RZ ;  /* 0x000077720b097816 */ /* 0x040fe200000000ff */
[----:B------:R-:W-:Y:S01]  /*9bf0*/  STG.E.U8 desc[UR20][R96.64], R55 ;  /* 0x0000003760007986 */ /* 0x000fe2000c101114 */
[C---:B-1----:R-:W-:Y:S02]  /*9c00*/  PRMT R23, R10.reuse, 0x7770, RZ ;  /* 0x000077700a177816 */ /* 0x042fe400000000ff */
[----:B------:R-:W-:Y:S01]  /*9c10*/  PRMT R11, R11, 0x7770, RZ ;  /* 0x000077700b0b7816 */ /* 0x000fe200000000ff */
[----:B------:R-:W-:Y:S01]  /*9c20*/  STG.E.U8 desc[UR20][R94.64], R49 ;  /* 0x000000315e007986 */ /* 0x000fe2000c101114 */
[----:B--2---:R-:W-:-:S03]  /*9c30*/  PRMT R21, R10, 0x7771, RZ ;  /* 0x000077710a157816 */ /* 0x004fc600000000ff */
[----:B------:R-:W-:Y:S01]  /*9c40*/  STG.E.U8 desc[UR20][R104.64], R51 ;  /* 0x0000003368007986 */ /* 0x000fe2000c101114 */
[----:B---3--:R-:W-:Y:S02]  /*9c50*/  PRMT R19, R10, 0x7772, RZ ;  /* 0x000077720a137816 */ /* 0x008fe400000000ff */
[----:B0-----:R-:W-:Y:S01]  /*9c60*/  PRMT R29, R4, 0x7773, RZ ;  /* 0x00007773041d7816 */ /* 0x001fe200000000ff */
[----:B------:R0:W-:Y:S04]  /*9c70*/  STG.E.U8 desc[UR20][R14.64], R53 ;  /* 0x000000350e007986 */ /* 0x0001e8000c101114 */
[----:B------:R-:W-:Y:S04]  /*9c80*/  STG.E.U8 desc[UR20][R100.64], R47 ;  /* 0x0000002f64007986 */ /* 0x000fe8000c101114 */
[----:B------:R1:W-:Y:S04]  /*9c90*/  STG.E.U8 desc[UR20][R102.64], R25 ;  /* 0x0000001966007986 */ /* 0x0003e8000c101114 */
[----:B------:R2:W-:Y:S01]  /*9ca0*/  STG.E.U8 desc[UR20][R106.64], R45 ;  /* 0x0000002d6a007986 */ /* 0x0005e2000c101114 */
[----:B0-----:R-:W-:-:S03]  /*9cb0*/  PRMT R15, R6, 0x7771, RZ ;  /* 0x00007771060f7816 */ /* 0x001fc600000000ff */
[----:B------:R0:W-:Y:S04]  /*9cc0*/  STG.E.U8 desc[UR20][R30.64], R27 ;  /* 0x0000001b1e007986 */ /* 0x0001e8000c101114 */
[----:B------:R3:W-:Y:S01]  /*9cd0*/  STG.E.U8 desc[UR20][R110.64], R23 ;  /* 0x000000176e007986 */ /* 0x0007e2000c101114 */
[----:B-1----:R-:W-:-:S03]  /*9ce0*/  PRMT R25, R5, 0x7770, RZ ;  /* 0x0000777005197816 */ /* 0x002fc600000000ff */
[----:B------:R1:W-:Y:S01]  /*9cf0*/  STG.E.U8 desc[UR20][R108.64], R21 ;  /* 0x000000156c007986 */ /* 0x0003e2000c101114 */
[----:B--2---:R-:W-:-:S03]  /*9d00*/  PRMT R45, R4, 0x7772, RZ ;  /* 0x00007772042d7816 */ /* 0x004fc600000000ff */
[----:B------:R2:W-:Y:S01]  /*9d10*/  STG.E.U8 desc[UR20][R116.64], R19 ;  /* 0x0000001374007986 */ /* 0x0005e2000c101114 */
[C---:B0-----:R-:W-:Y:S02]  /*9d20*/  PRMT R31, R4.reuse, 0x7770, RZ ;  /* 0x00007770041f7816 */ /* 0x041fe400000000ff */
[----:B------:R-:W-:Y:S01]  /*9d30*/  PRMT R27, R4, 0x7771, RZ ;  /* 0x00007771041b7816 */ /* 0x000fe200000000ff */
[----:B------:R0:W-:Y:S01]  /*9d40*/  STG.E.U8 desc[UR20][R32.64], R17 ;  /* 0x0000001120007986 */ /* 0x0001e2000c101114 */
[----:B---3--:R-:W-:Y:S01]  /*9d50*/  PRMT R23, R5, 0x7771, RZ ;  /* 0x0000777105177816 */ /* 0x008fe200000000ff */
[----:B------:R-:W-:Y:S02]  /*9d60*/  IMAD.HI R4, R73, 0x4, RZ ;  /* 0x0000000449047827 */ /* 0x000fe400078e02ff */
[----:B------:R3:W-:Y:S01]  /*9d70*/  STG.E.U8 desc[UR20][R114.64], R11 ;  /* 0x0000000b72007986 */ /* 0x0007e2000c101114 */
[----:B-1----:R-:W-:-:S03]  /*9d80*/  PRMT R21, R5, 0x7773, RZ ;  /* 0x0000777305157816 */ /* 0x002fc600000000ff */
[----:B------:R1:W-:Y:S01]  /*9d90*/  STG.E.U8 desc[UR20][R112.64], R13 ;  /* 0x0000000d70007986 */ /* 0x0003e2000c101114 */
[----:B--2---:R-:W-:Y:S02]  /*9da0*/  PRMT R19, R5, 0x7772, RZ ;  /* 0x0000777205137816 */ /* 0x004fe400000000ff */
[----:B------:R-:W-:Y:S01]  /*9db0*/  PRMT R5, R7, 0x7772, RZ ;  /* 0x0000777207057816 */ /* 0x000fe200000000ff */
[----:B------:R2:W-:Y:S01]  /*9dc0*/  STG.E.U8 desc[UR20][R122.64], R9 ;  /* 0x000000097a007986 */ /* 0x0005e2000c101114 */
[----:B0-----:R-:W-:-:S03]  /*9dd0*/  PRMT R17, R6, 0x7770, RZ ;  /* 0x0000777006117816 */ /* 0x001fc600000000ff */
[----:B------:R0:W-:Y:S01]  /*9de0*/  STG.E.U8 desc[UR20][R34.64], R3 ;  /* 0x0000000322007986 */ /* 0x0001e2000c101114 */
[----:B---3--:R-:W-:-:S03]  /*9df0*/  PRMT R11, R6, 0x7773, RZ ;  /* 0x00007773060b7816 */ /* 0x008fc600000000ff */
[----:B------:R-:W-:Y:S01]  /*9e00*/  STG.E.U8 desc[UR20][R120.64], R31 ;  /* 0x0000001f78007986 */ /* 0x000fe2000c101114 */
[----:B-1----:R-:W-:-:S03]  /*9e10*/  PRMT R13, R6, 0x7772, RZ ;  /* 0x00007772060d7816 */ /* 0x002fc600000000ff */
[----:B------:R-:W-:Y:S01]  /*9e20*/  STG.E.U8 desc[UR20][R118.64], R27 ;  /* 0x0000001b76007986 */ /* 0x000fe2000c101114 */
[----:B--2---:R-:W-:-:S03]  /*9e30*/  PRMT R9, R7, 0x7771, RZ ;  /* 0x0000777107097816 */ /* 0x004fc600000000ff */
[----:B------:R-:W-:Y:S01]  /*9e40*/  STG.E.U8 desc[UR20][R126.64], R45 ;  /* 0x0000002d7e007986 */ /* 0x000fe2000c101114 */
[C---:B0-----:R-:W-:Y:S02]  /*9e50*/  PRMT R3, R7.reuse, 0x7773, RZ ;  /* 0x0000777307037816 */ /* 0x041fe400000000ff */
[----:B------:R-:W-:Y:S01]  /*9e60*/  PRMT R7, R7, 0x7770, RZ ;  /* 0x0000777007077816 */ /* 0x000fe200000000ff */
[----:B------:R-:W-:Y:S04]  /*9e70*/  STG.E.U8 desc[UR20][R36.64], R29 ;  /* 0x0000001d24007986 */ /* 0x000fe8000c101114 */
        /* <DEDUP_REMOVED lines=8> */
[----:B------:R0:W-:Y:S04]  /*9f00*/  STG.E.U8 desc[UR20][R140.64], R7 ;  /* 0x000000078c007986 */ /* 0x0001e8000c101114 */
[----:B------:R-:W-:Y:S04]  /*9f10*/  STG.E.U8 desc[UR20][R136.64], R9 ;  /* 0x0000000988007986 */ /* 0x000fe8000c101114 */
[----:B------:R1:W-:Y:S04]  /*9f20*/  STG.E.U8 desc[UR20][R138.64], R5 ;  /* 0x000000058a007986 */ /* 0x0003e8000c101114 */
[----:B------:R2:W-:Y:S01]  /*9f30*/  STG.E.U8 desc[UR20][R42.64], R3 ;  /* 0x000000032a007986 */ /* 0x0005e2000c101114 */
[----:B0-----:R-:W0:Y:S08]  /*9f40*/  LDC.64 R6, c[0x0][0x3a0] ;  /* 0x0000e800ff067b82 */ /* 0x001e300000000a00 */
[----:B------:R-:W-:Y:S01]  /*9f50*/  BAR.SYNC.DEFER_BLOCKING 0x0 ;  /* 0x0000000000007b1d */ /* 0x000fe20000010000 */
[----:B-1----:R-:W-:-:S05]  /*9f60*/  IMAD.SHL.U32 R5, R73, 0x4, RZ ;  /* 0x0000000449057824 */ /* 0x002fca00078e00ff */
[----:B0-----:R-:W-:Y:S01]  /*9f70*/  IADD3 R2, P1, P2, R5, UR6, R6 ;  /* 0x0000000605027c10 */ /* 0x001fe2000fa3e006 */
[----:B------:R-:W-:Y:S03]  /*9f80*/  STSM.16.M88 [R0], R161 ;  /* 0x000000a100007844 */ /* 0x000fe60000000000 */
[----:B--2---:R-:W-:Y:S01]  /*9f90*/  IADD3.X R3, PT, PT, R4, UR5, R7, P1, P2 ;  /* 0x0000000504037c10 */ /* 0x004fe20008fe4407 */
[----:B------:R-:W-:Y:S06]  /*9fa0*/  BAR.SYNC.DEFER_BLOCKING 0x0 ;  /* 0x0000000000007b1d */ /* 0x000fec0000010000 */
[----:B------:R-:W0:Y:S04]  /*9fb0*/  LDSM.16.M88 R71, [R71+UR8] ;  /* 0x000000084747783b */ /* 0x000e280008000000 */
[----:B0-----:R0:W-:Y:S01]  /*9fc0*/  @!P0 STG.E desc[UR20][R2.64], R71 ;  /* 0x0000004702008986 */ /* 0x0011e2000c101914 */
[----:B------:R-:W-:Y:S06]  /*9fd0*/  BAR.SYNC.DEFER_BLOCKING 0x0 ;  /* 0x0000000000007b1d */ /* 0x000fec0000010000 */
[----:B------:R-:W-:Y:S05]  /*9fe0*/  BRA.U UP1, `(.L_x_21) ;  /* 0x0000000101a07547 */ /* 0x000fea000b800000 */
[----:B------:R-:W1:Y:S01]  /*9ff0*/  S2UR UR5, SR_CgaCtaId ;  /* 0x00000000000579c3 */ /* 0x000e620000008800 */
[----:B------:R-:W-:Y:S01]  /*a000*/  NOP ;  /* 0x0000000000007918 */ /* 0x000fe20000000000 */
[----:B------:R-:W-:Y:S01]  /*a010*/  UMOV UR4, 0x50 ;  /* 0x0000005000047882 */ /* 0x000fe20000000000 */
[----:B------:R-:W-:Y:S02]  /*a020*/  IMAD.U32 R0, RZ, RZ, UR9 ;  /* 0x00000009ff007e24 */ /* 0x000fe4000f8e00ff */
[----:B0-----:R-:W-:Y:S02]  /*a030*/  IMAD.MOV.U32 R3, RZ, RZ, 0xff ;  /* 0x000000ffff037424 */ /* 0x001fe400078e00ff */
[----:B------:R-:W-:Y:S01]  /*a040*/  IMAD.MOV.U32 R7, RZ, RZ, 0x1 ;  /* 0x00000001ff077424 */ /* 0x000fe200078e00ff */
[----:B------:R-:W-:-:S04]  /*a050*/  LOP3.LUT R0, R0, 0xffff, RZ, 0xc0, !PT ;  /* 0x0000ffff00007812 */ /* 0x000fc800078ec0ff */
[----:B------:R-:W-:-:S05]  /*a060*/  SHF.R.U32.HI R0, RZ, 0x5, R0 ;  /* 0x00000005ff007819 */ /* 0x000fca0000011600 */
[----:B------:R-:W-:Y:S01]  /*a070*/  VIADD R2, R0, 0x10 ;  /* 0x0000001000027836 */ /* 0x000fe20000000000 */
[----:B------:R-:W-:Y:S01]  /*a080*/  SHF.L.U32 R0, R3, R0, RZ ;  /* 0x0000000003007219 */ /* 0x000fe200000006ff */
[----:B-1----:R-:W-:-:S03]  /*a090*/  ULEA UR6, UR5, UR4, 0x18 ;  /* 0x0000000405067291 */ /* 0x002fc6000f8ec0ff */
[----:B------:R-:W-:-:S04]  /*a0a0*/  SHF.L.U32 R3, R7, R2, RZ ;  /* 0x0000000207037219 */ /* 0x000fc800000006ff */
[----:B------:R-:W-:Y:S02]  /*a0b0*/  LOP3.LUT R0, R3, R0, RZ, 0xfc, !PT ;  /* 0x0000000003007212 */ /* 0x000fe400078efcff */
[----:B------:R-:W0:Y:S02]  /*a0c0*/  LDS R5, [UR6] ;  /* 0x00000006ff057984 */ /* 0x000e240008000800 */
[C---:B------:R-:W-:Y:S02]  /*a0d0*/  LOP3.LUT R2, R0.reuse, 0xffff, RZ, 0xc0, !PT ;  /* 0x0000ffff00027812 */ /* 0x040fe400078ec0ff */
[----:B0-----:R-:W-:-:S04]  /*a0e0*/  LOP3.LUT R3, R0, 0xffff, R5, 0x80, !PT ;  /* 0x0000ffff00037812 */ /* 0x001fc800078e8005 */
[----:B------:R-:W-:-:S13]  /*a0f0*/  ISETP.NE.AND P0, PT, R3, R2, PT ;  /* 0x000000020300720c */ /* 0x000fda0003f05270 */
[----:B------:R-:W-:Y:S05]  /*a100*/  @P0 BRA `(.L_x_22) ;  /* 0x0000000000500947 */ /* 0x000fea0003800000 */
[----:B------:R-:W-:Y:S02]  /*a110*/  SHF.R.U32.HI R5, RZ, 0x10, R5 ;  /* 0x00000010ff057819 */ /* 0x000fe40000011605 */
[----:B------:R-:W-:-:S04]  /*a120*/  SHF.R.U32.HI R2, RZ, 0x10, R0 ;  /* 0x00000010ff027819 */ /* 0x000fc80000011600 */
[----:B------:R-:W-:-:S04]  /*a130*/  LOP3.LUT R5, R5, R2, RZ, 0xc0, !PT ;  /* 0x0000000205057212 */ /* 0x000fc800078ec0ff */
[----:B------:R-:W-:-:S13]  /*a140*/  ISETP.NE.AND P0, PT, R5, R2, PT ;  /* 0x000000020500720c */ /* 0x000fda0003f05270 */
[----:B------:R-:W-:Y:S05]  /*a150*/  @P0 BRA `(.L_x_23) ;  /* 0x0000000000300947 */ /* 0x000fea0003800000 */
[----:B------:R-:W-:Y:S01]  /*a160*/  R2UR UR4, R0 ;  /* 0x00000000000472ca */ /* 0x000fe200000e0000 */
[----:B------:R-:W-:Y:S01]  /*a170*/  VOTEU.ANY UR5, UPT, PT ;  /* 0x0000000000057886 */ /* 0x000fe200038e0100 */
[----:B------:R-:W0:Y:S01]  /*a180*/  S2R R0, SR_LANEID ;  /* 0x0000000000007919 */ /* 0x000e220000000000 */
[----:B------:R-:W-:-:S10]  /*a190*/  UFLO.U32 UR5, UR5 ;  /* 0x00000005000572bd */ /* 0x000fd400080e0000 */
[----:B------:R-:W-:-:S06]  /*a1a0*/  ULOP3.LUT UR4, URZ, UR4, URZ, 0x33, !UPT ;  /* 0x00000004ff047292 */ /* 0x000fcc000f8e33ff */
[----:B------:R-:W-:-:S04]  /*a1b0*/  IMAD.U32 R2, RZ, RZ, UR4 ;  /* 0x00000004ff027e24 */ /* 0x000fc8000f8e00ff */
[----:B------:R-:W1:Y:S02]  /*a1c0*/  REDUX UR7, R2 ;  /* 0x00000000020773c4 */ /* 0x000e640000000000 */
[----:B------:R2:W-:Y:S01]  /*a1d0*/  UTCATOMSWS.AND URZ, UR4 ;  /* 0x0000000400ff79e3 */ /* 0x0005e20008000000 */
[----:B0-----:R-:W-:Y:S01]  /*a1e0*/  ISETP.EQ.U32.AND P0, PT, R0, UR5, PT ;  /* 0x0000000500007c0c */ /* 0x001fe2000bf02070 */
[----:B-1----:R-:W-:-:S12]  /*a1f0*/  IMAD.U32 R0, RZ, RZ, UR7 ;  /* 0x00000007ff007e24 */ /* 0x002fd8000f8e00ff */
[----:B------:R2:W-:Y:S01]  /*a200*/  @P0 ATOMS.AND RZ, [UR6], R0 ;  /* 0x00000000ffff098c */ /* 0x0005e2000a800006 */
[----:B------:R-:W-:Y:S05]  /*a210*/  BRA `(.L_x_21) ;  /* 0x0000000000147947 */ /* 0x000fea0003800000 */
.L_x_23:
[----:B------:R-:W-:-:S07]  /*a220*/  MOV R2, 0xa240 ;  /* 0x0000a24000027802 */ /* 0x000fce0000000f00 */
[----:B------:R-:W-:Y:S05]  /*a230*/  CALL.REL.NOINC `($__internal_0_$__cuda_sm10x_tcgen05_guardrail_trap_col_being_dealloced_not_returned_by_alloc) ;  /* 0x0000000000447944 */ /* 0x000fea0003c00000 */
[----:B------:R-:W-:Y:S05]  /*a240*/  BRA `(.L_x_21) ;  /* 0x0000000000087947 */ /* 0x000fea0003800000 */
.L_x_22:
[----:B------:R-:W-:-:S07]  /*a250*/  MOV R2, 0xa270 ;  /* 0x0000a27000027802 */ /* 0x000fce0000000f00 */
[----:B------:R-:W-:Y:S05]  /*a260*/  CALL.REL.NOINC `($__internal_2_$__cuda_sm10x_tcgen05_guardrail_trap_unallocated_columns_being_dealloced) ;  /* 0x0000000000507944 */ /* 0x000fea0003c00000 */
.L_x_21:
[----:B------:R-:W-:Y:S01]  /*a270*/  NOP ;  /* 0x0000000000007918 */ /* 0x000fe20000000000 */
[----:B--2---:R-:W-:Y:S05]  /*a280*/  EXIT ;  /* 0x000000000000794d */ /* 0x004fea0003800000 */
.L_x_8:
[----:B------:R-:W1:Y:S02]  /*a290*/  SYNCS.PHASECHK.TRANS64.TRYWAIT P0, [UR8+0x6000], RZ ;  /* 0x006000ffff0075a7 */ /* 0x000e640008001108 */
[----:B-1----:R-:W-:Y:S05]  /*a2a0*/  @!P0 BRA `(.L_x_8) ;  /* 0xfffffffc00f88947 */ /* 0x002fea000383ffff */
[----:B------:R-:W-:Y:S05]  /*a2b0*/  BRA `(.L_x_7) ;  /* 0xffffff8800e07947 */ /* 0x000fea000383ffff */
.L_x_16:
[----:B------:R-:W1:Y:S02]  /*a2c0*/  SYNCS.PHASECHK.TRANS64.TRYWAIT P1, [UR8+0xa810], RZ ;  /* 0x00a810ffff0075a7 */ /* 0x000e640008021108 */
[----:B-1----:R-:W-:Y:S05]  /*a2d0*/  @!P1 BRA `(.L_x_16) ;  /* 0xfffffffc00f89947 */ /* 0x002fea000383ffff */
[----:B------:R-:W-:Y:S05]  /*a2e0*/  BRA `(.L_x_24) ;  /* 0xffffffb400347947 */ /* 0x000fea000383ffff */
.L_x_17:
[----:B------:R-:W0:Y:S02]  /*a2f0*/  SYNCS.PHASECHK.TRANS64.TRYWAIT P2, [UR16], R12 ;  /* 0x0000000cff0075a7 */ /* 0x000e240008041110 */
[----:B0-----:R-:W-:Y:S05]  /*a300*/  @!P2 BRA `(.L_x_17) ;  /* 0xfffffffc00f8a947 */ /* 0x001fea000383ffff */
[----:B------:R-:W-:Y:S05]  /*a310*/  BRA `(.L_x_25) ;  /* 0xffffffb800fc7947 */ /* 0x000fea000383ffff */
.L_x_20:
[----:B------:R-:W0:Y:S02]  /*a320*/  SYNCS.PHASECHK.TRANS64.TRYWAIT P0, [UR16], R4 ;  /* 0x00000004ff0075a7 */ /* 0x000e240008001110 */
[----:B0-----:R-:W-:Y:S05]  /*a330*/  @!P0 BRA `(.L_x_20) ;  /* 0xfffffffc00f88947 */ /* 0x001fea000383ffff */
[----:B------:R-:W-:Y:S05]  /*a340*/  BRA `(.L_x_26) ;  /* 0xffffffc800bc7947 */ /* 0x000fea000383ffff */
        .weak           $__internal_0_$__cuda_sm10x_tcgen05_guardrail_trap_col_being_dealloced_not_returned_by_alloc
        .type           $__internal_0_$__cuda_sm10x_tcgen05_guardrail_trap_col_being_dealloced_not_returned_by_alloc,@function
        .size           $__internal_0_$__cuda_sm10x_tcgen05_guardrail_trap_col_being_dealloced_not_returned_by_alloc,($__internal_1_$__cuda_sm10x_tcgen05_guardrail_trap_phase_invalid_during_alloc - $__internal_0_$__cuda_sm10x_tcgen05_guardrail_trap_col_being_dealloced_not_returned_by_alloc)
$__internal_0_$__cuda_sm10x_tcgen05_guardrail_trap_col_being_dealloced_not_returned_by_alloc:
[----:B------:R-:W-:Y:S05]  /*a350*/  BPT.TRAP 0x1 ;  /* 0x000000040000795c */ /* 0x000fea0000300000 */
[----:B------:R-:W-:-:S04]  /*a360*/  IMAD.MOV.U32 R3, RZ, RZ, 0x0 ;  /* 0x00000000ff037424 */ /* 0x000fc800078e00ff */
[----:B------:R-:W-:Y:S05]  /*a370*/  RET.REL.NODEC R2 `(attn_fwd) ;  /* 0xffffff5c02207950 */ /* 0x000fea0003c3ffff */
        .weak           $__internal_1_$__cuda_sm10x_tcgen05_guardrail_trap_phase_invalid_during_alloc
        .type           $__internal_1_$__cuda_sm10x_tcgen05_guardrail_trap_phase_invalid_during_alloc,@function
        .size           $__internal_1_$__cuda_sm10x_tcgen05_guardrail_trap_phase_invalid_during_alloc,($__internal_2_$__cuda_sm10x_tcgen05_guardrail_trap_unallocated_columns_being_dealloced - $__internal_1_$__cuda_sm10x_tcgen05_guardrail_trap_phase_invalid_during_alloc)
$__internal_1_$__cuda_sm10x_tcgen05_guardrail_trap_phase_invalid_during_alloc:
[----:B------:R-:W-:Y:S05]  /*a380*/  BPT.TRAP 0x1 ;  /* 0x000000040000795c */ /* 0x000fea0000300000 */
[----:B------:R-:W-:-:S04]  /*a390*/  IMAD.MOV.U32 R3, RZ, RZ, 0x0 ;  /* 0x00000000ff037424 */ /* 0x000fc800078e00ff */
[----:B------:R-:W-:Y:S05]  /*a3a0*/  RET.REL.NODEC R2 `(attn_fwd) ;  /* 0xffffff5c02147950 */ /* 0x000fea0003c3ffff */
        .weak           $__internal_2_$__cuda_sm10x_tcgen05_guardrail_trap_unallocated_columns_being_dealloced
        .type           $__internal_2_$__cuda_sm10x_tcgen05_guardrail_trap_unallocated_columns_being_dealloced,@function
        .size           $__internal_2_$__cuda_sm10x_tcgen05_guardrail_trap_unallocated_columns_being_dealloced,(.L_x_30 - $__internal_2_$__cuda_sm10x_tcgen05_guardrail_trap_unallocated_columns_being_dealloced)
$__internal_2_$__cuda_sm10x_tcgen05_guardrail_trap_unallocated_columns_being_dealloced:
[----:B------:R-:W-:Y:S05]  /*a3b0*/  BPT.TRAP 0x1 ;  /* 0x000000040000795c */ /* 0x000fea0000300000 */
[----:B------:R-:W-:-:S04]  /*a3c0*/  IMAD.MOV.U32 R3, RZ, RZ, 0x0 ;  /* 0x00000000ff037424 */ /* 0x000fc800078e00ff */
[----:B------:R-:W-:Y:S05]  /*a3d0*/  RET.REL.NODEC R2 `(attn_fwd) ;  /* 0xffffff5c02087950 */ /* 0x000fea0003c3ffff */
.L_x_27:
[----:B------:R-:W-:-:S00]  /*a3e0*/  BRA `(.L_x_27) ;  /* 0xfffffffc00fc7947 */ /* 0x000fc0000383ffff */
[----:B------:R-:W-:-:S00]  /*a3f0*/  NOP ;  /* 0x0000000000007918 */ /* 0x000fc00000000000 */
        /* <DEDUP_REMOVED lines=8> */
.L_x_30:


//--------------------- .nv.global.init           --------------------------
	.section	.nv.global.init,"aw",@progbits
.nv.global.init:
	.type		_$_str,@object
	.size		_$_str,(.L_3 - _$_str)
_$_str:
        /*0000*/ 	.byte	0x5f, 0x5f, 0x43, 0x55, 0x44, 0x41, 0x5f, 0x46, 0x54, 0x5a, 0x00
.L_3:


//--------------------- .nv.shared.attn_fwd       --------------------------
	.section	.nv.shared.attn_fwd,"aw",@nobits
	.sectionflags	@""
	.align	16
	.zero		1024


//--------------------- .nv.shared.reserved.0     --------------------------
	.section	.nv.shared.reserved.0,"aw",@nobits
	.align	8
	.weak		__nv_reservedSMEM_offset_0_alias
	.size		__nv_reservedSMEM_offset_0_alias, 0, 64
	.other		__nv_reservedSMEM_offset_0_alias,@"STO_CUDA_RESERVED_SHARED STV_DEFAULT"
__nv_reservedSMEM_offset_0_alias:
	.zero		0
.nv.shared.reserved.0:
	.zero		64
	.weak		__nv_reservedSMEM_allocation_phase
	.type		__nv_reservedSMEM_allocation_phase,@object
	.size		__nv_reservedSMEM_allocation_phase,(.L_0 - __nv_reservedSMEM_allocation_phase)
__nv_reservedSMEM_allocation_phase:
	.zero		1
.L_0:
	.zero		7
	.weak		__nv_reservedSMEM_devtool_atexit_pc
	.type		__nv_reservedSMEM_devtool_atexit_pc,@object
	.size		__nv_reservedSMEM_devtool_atexit_pc,(__nv_reservedSMEM_allocation_mask - __nv_reservedSMEM_devtool_atexit_pc)
__nv_reservedSMEM_devtool_atexit_pc:
	.zero		8
	.weak		__nv_reservedSMEM_allocation_mask
	.type		__nv_reservedSMEM_allocation_mask,@object
	.size		__nv_reservedSMEM_allocation_mask,(.L_2 - __nv_reservedSMEM_allocation_mask)
__nv_reservedSMEM_allocation_mask:
	.zero		4
.L_2:


//--------------------- .nv.constant0.attn_fwd    --------------------------
	.section	.nv.constant0.attn_fwd,"a",@progbits
	.sectionflags	@""
	.align	4
.nv.constant0.attn_fwd:
	.zero		1032


//--------------------- SYMBOLS --------------------------

	.type		.nv.reservedSmem.offset0,@object
	.size		.nv.reservedSmem.offset0,0x4
	.type		.nv.reservedSmem.cap,@object
	.size		.nv.reservedSmem.cap,0x4
